// auto-generated by cutlass_sweep.sparse_gemm — config: {"arch": "sm_100", "cluster_m": 1, "cluster_n": 1, "dtype": "fp16", "tile_k": 64, "tile_m": 128, "tile_n": 64}
#include "cutlass/cutlass.h"
#include "cutlass/gemm/collective/collective_builder.hpp"
#include "cutlass/gemm/device/gemm_universal_adapter.h"
#include "cutlass/gemm/kernel/gemm_universal.hpp"
#include "cutlass/epilogue/collective/collective_builder.hpp"

using Elem = cutlass::half_t;
using Acc  = float;
using TileShape    = cute::Shape<cute::_128, cute::_64, cute::_64>;
using ClusterShape = cute::Shape<cute::_1, cute::_1, cute::_1>;

using CollectiveEpilogue = typename cutlass::epilogue::collective::CollectiveBuilder<
    cutlass::arch::Sm100, cutlass::arch::OpClassSparseTensorOp,
    TileShape, ClusterShape,
    cutlass::epilogue::collective::EpilogueTileAuto,
    Acc, Acc,
    Acc, cutlass::layout::ColumnMajor, 128 / cutlass::sizeof_bits<Acc>::value,
    Acc, cutlass::layout::ColumnMajor, 128 / cutlass::sizeof_bits<Acc>::value,
    cutlass::epilogue::TmaWarpSpecialized1Sm
  >::CollectiveOp;

using CollectiveMainloop = typename cutlass::gemm::collective::CollectiveBuilder<
    cutlass::arch::Sm100, cutlass::arch::OpClassSparseTensorOp,
    Elem, cutlass::layout::RowMajor, 2 * 128 / cutlass::sizeof_bits<Elem>::value,
    Elem, cutlass::layout::ColumnMajor, 128 / cutlass::sizeof_bits<Elem>::value,
    Acc,
    TileShape, ClusterShape,
    cutlass::gemm::collective::StageCountAutoCarveoutEpi<CollectiveEpilogue>,
    cutlass::gemm::KernelSparseTmaWarpSpecialized1SmSm100
  >::CollectiveOp;

using GemmKernel = cutlass::gemm::kernel::GemmUniversal<
    cute::Shape<int,int,int,int>,
    CollectiveMainloop,
    CollectiveEpilogue
>;
using Gemm = cutlass::gemm::device::GemmUniversalAdapter<GemmKernel>;

auto* _anchor = &cutlass::device_kernel<GemmKernel>;


// ===== COMPILED SASS (sm_100a) =====

	.target	sm_100a

	.elftype	@"ET_EXEC"


//--------------------- .note.nv.tkinfo           --------------------------
	.section	.note.nv.tkinfo,"",@"SHT_NOTE"
	.sectionflags	@"SHF_NOTE_NV_TKINFO"
	.tkinfo
        /*0018*/ 	.word	0x00000002
        /*0030*/ 	.string	""
        /*0030*/ 	.string	"ptxas"
        /*0030*/ 	.string	"Cuda compilation tools, release 13.0, V13.0.88"
        /*0030*/ 	.string	"Build cuda_13.0.r13.0/compiler.36424714_0"
        /*0030*/ 	.string	"-arch sm_100a -m 64 "



//--------------------- .note.nv.cuinfo           --------------------------
	.section	.note.nv.cuinfo,"",@"SHT_NOTE"
	.sectionflags	@"SHF_NOTE_NV_CUINFO"
        /*0018*/ 	.short	0x0002
        /*001a*/ 	.short	0x0064
        /*001c*/ 	.short	0x0082
	.zero		2


//--------------------- .nv.info                  --------------------------
	.section	.nv.info,"",@"SHT_CUDA_INFO"
	.align	4


	//----- nvinfo : EIATTR_REGCOUNT
	.align		4
        /*0000*/ 	.byte	0x04, 0x2f
        /*0002*/ 	.short	(.L_19 - .L_18)
	.align		4
.L_18:
        /*0004*/ 	.word	index@(_ZN7cutlass13device_kernelINS_4gemm6kernel13GemmUniversalIN4cute5tupleIJiiiiEEENS1_10collective13CollectiveMmaINS1_41MainloopSm100TmaUmmaWarpSpecializedSparseILi10ELi2ELi2ENS5_IJNS4_1CILi1EEESB_SB_EEEEENS5_IJNSA_ILi128EEENSA_ILi64EEESF_EEENS_6half_tENS5_IJNS4_6LayoutINS5_IJiNS5_IJNSA_ILi2EEEiEEEiEEENS5_IJlNS5_IJSB_SJ_EEElEEEEENSI_INS5_IJNS5_IJNS5_IJNSA_ILi8EEESJ_SP_EEEiEEENS5_IJNS5_IJNSA_ILi16EEESJ_NSA_ILi4EEEEEEiEEEiEEENS5_IJNS5_IJNS5_IJSE_SS_NSA_ILi2048EEEEEENSA_ILi16384EEEEEENS5_IJNS5_IJSB_NSA_ILi1024EEENSA_ILi32EEEEEElEEElEEEEEEEESH_NS5_IJlSB_lEEENS4_8TiledMMAINS4_8MMA_AtomIJNS4_27SM100_MMA_F16BF16_SS_SPARSEISH_SH_fLi128ELi64ELNS4_4UMMA5MajorE0ELS1D_0ELNS1C_7ScaleInE0ELS1E_0EEEEEENSI_ISC_NS5_IJNSA_ILi0EEES1H_S1H_EEEEENS5_IJNS4_10UnderscoreES1K_S1K_EEEEENS4_13SM90_TMA_LOADENS4_14ComposedLayoutINS4_7SwizzleILi2ELi4ELi3EEENS4_25smem_sparse_ptr_flag_bitsILi2ELi16EEENSI_INS5_IJNS5_IJSB_SP_EEENS5_IJSJ_S12_EEEEEENS5_IJNS5_IJS1H_SF_EEESM_EEEEEEEvNS4_8identityES1N_NS1O_INS1P_ILi3ELi4ELi3EEENS4_18smem_ptr_flag_bitsILi16EEENSI_INS5_IJSP_SF_EEENS5_IJSF_SB_EEEEEEEvS20_EENS_8epilogue10collective18CollectiveEpilogueINS29_23Sm100TmaWarpSpecializedILi4ELi2ELi16ELb1ELb0EEEJSG_NS5_IJNSI_ISE_SB_EENSI_ISS_SB_EEEEEfNS5_IJSB_llEEEfS2H_NS29_6fusion15FusionCallbacksIS2D_NS2I_17LinearCombinationIffffLNS_15FloatRoundStyleE2EEESG_S2G_JEEENS4_5SM1004TMEM4LOAD26SM100_TMEM_LOAD_32dp32b16xES1N_NS1O_INS1P_ILi2ELi5ELi2EEENS22_ILi32EEENSI_INS5_IJS12_ST_EEENS5_IJSB_S12_EEEEEEENS4_39AutoVectorizingCopyWithAssumedAlignmentILi128EEENS4_14SM90_TMA_STOREES2X_S2Z_S2Z_EEEvvEEEEvNT_6ParamsE)
        /*0008*/ 	.word	0x00000055


	//----- nvinfo : EIATTR_FRAME_SIZE
	.align		4
.L_19:
        /*000c*/ 	.byte	0x04, 0x11
        /*000e*/ 	.short	(.L_21 - .L_20)
	.align		4
.L_20:
        /*0010*/ 	.word	index@($__internal_2_$__cuda_sm10x_tcgen05_guardrail_trap_unallocated_columns_being_dealloced)
        /*0014*/ 	.word	0x00000000


	//----- nvinfo : EIATTR_FRAME_SIZE
	.align		4
.L_21:
        /*0018*/ 	.byte	0x04, 0x11
        /*001a*/ 	.short	(.L_23 - .L_22)
	.align		4
.L_22:
        /*001c*/ 	.word	index@($__internal_1_$__cuda_sm10x_tcgen05_guardrail_trap_phase_invalid_during_alloc)
        /*0020*/ 	.word	0x00000000


	//----- nvinfo : EIATTR_FRAME_SIZE
	.align		4
.L_23:
        /*0024*/ 	.byte	0x04, 0x11
        /*0026*/ 	.short	(.L_25 - .L_24)
	.align		4
.L_24:
        /*0028*/ 	.word	index@($__internal_0_$__cuda_sm10x_tcgen05_guardrail_trap_col_being_dealloced_not_returned_by_alloc)
        /*002c*/ 	.word	0x00000000


	//----- nvinfo : EIATTR_FRAME_SIZE
	.align		4
.L_25:
        /*0030*/ 	.byte	0x04, 0x11
        /*0032*/ 	.short	(.L_27 - .L_26)
	.align		4
.L_26:
        /*0034*/ 	.word	index@(_ZN7cutlass13device_kernelINS_4gemm6kernel13GemmUniversalIN4cute5tupleIJiiiiEEENS1_10collective13CollectiveMmaINS1_41MainloopSm100TmaUmmaWarpSpecializedSparseILi10ELi2ELi2ENS5_IJNS4_1CILi1EEESB_SB_EEEEENS5_IJNSA_ILi128EEENSA_ILi64EEESF_EEENS_6half_tENS5_IJNS4_6LayoutINS5_IJiNS5_IJNSA_ILi2EEEiEEEiEEENS5_IJlNS5_IJSB_SJ_EEElEEEEENSI_INS5_IJNS5_IJNS5_IJNSA_ILi8EEESJ_SP_EEEiEEENS5_IJNS5_IJNSA_ILi16EEESJ_NSA_ILi4EEEEEEiEEEiEEENS5_IJNS5_IJNS5_IJSE_SS_NSA_ILi2048EEEEEENSA_ILi16384EEEEEENS5_IJNS5_IJSB_NSA_ILi1024EEENSA_ILi32EEEEEElEEElEEEEEEEESH_NS5_IJlSB_lEEENS4_8TiledMMAINS4_8MMA_AtomIJNS4_27SM100_MMA_F16BF16_SS_SPARSEISH_SH_fLi128ELi64ELNS4_4UMMA5MajorE0ELS1D_0ELNS1C_7ScaleInE0ELS1E_0EEEEEENSI_ISC_NS5_IJNSA_ILi0EEES1H_S1H_EEEEENS5_IJNS4_10UnderscoreES1K_S1K_EEEEENS4_13SM90_TMA_LOADENS4_14ComposedLayoutINS4_7SwizzleILi2ELi4ELi3EEENS4_25smem_sparse_ptr_flag_bitsILi2ELi16EEENSI_INS5_IJNS5_IJSB_SP_EEENS5_IJSJ_S12_EEEEEENS5_IJNS5_IJS1H_SF_EEESM_EEEEEEEvNS4_8identityES1N_NS1O_INS1P_ILi3ELi4ELi3EEENS4_18smem_ptr_flag_bitsILi16EEENSI_INS5_IJSP_SF_EEENS5_IJSF_SB_EEEEEEEvS20_EENS_8epilogue10collective18CollectiveEpilogueINS29_23Sm100TmaWarpSpecializedILi4ELi2ELi16ELb1ELb0EEEJSG_NS5_IJNSI_ISE_SB_EENSI_ISS_SB_EEEEEfNS5_IJSB_llEEEfS2H_NS29_6fusion15FusionCallbacksIS2D_NS2I_17LinearCombinationIffffLNS_15FloatRoundStyleE2EEESG_S2G_JEEENS4_5SM1004TMEM4LOAD26SM100_TMEM_LOAD_32dp32b16xES1N_NS1O_INS1P_ILi2ELi5ELi2EEENS22_ILi32EEENSI_INS5_IJS12_ST_EEENS5_IJSB_S12_EEEEEEENS4_39AutoVectorizingCopyWithAssumedAlignmentILi128EEENS4_14SM90_TMA_STOREES2X_S2Z_S2Z_EEEvvEEEEvNT_6ParamsE)
        /*0038*/ 	.word	0x00000000


	//----- nvinfo : EIATTR_MIN_STACK_SIZE
	.align		4
.L_27:
        /*003c*/ 	.byte	0x04, 0x12
        /*003e*/ 	.short	(.L_29 - .L_28)
	.align		4
.L_28:
        /*0040*/ 	.word	index@(_ZN7cutlass13device_kernelINS_4gemm6kernel13GemmUniversalIN4cute5tupleIJiiiiEEENS1_10collective13CollectiveMmaINS1_41MainloopSm100TmaUmmaWarpSpecializedSparseILi10ELi2ELi2ENS5_IJNS4_1CILi1EEESB_SB_EEEEENS5_IJNSA_ILi128EEENSA_ILi64EEESF_EEENS_6half_tENS5_IJNS4_6LayoutINS5_IJiNS5_IJNSA_ILi2EEEiEEEiEEENS5_IJlNS5_IJSB_SJ_EEElEEEEENSI_INS5_IJNS5_IJNS5_IJNSA_ILi8EEESJ_SP_EEEiEEENS5_IJNS5_IJNSA_ILi16EEESJ_NSA_ILi4EEEEEEiEEEiEEENS5_IJNS5_IJNS5_IJSE_SS_NSA_ILi2048EEEEEENSA_ILi16384EEEEEENS5_IJNS5_IJSB_NSA_ILi1024EEENSA_ILi32EEEEEElEEElEEEEEEEESH_NS5_IJlSB_lEEENS4_8TiledMMAINS4_8MMA_AtomIJNS4_27SM100_MMA_F16BF16_SS_SPARSEISH_SH_fLi128ELi64ELNS4_4UMMA5MajorE0ELS1D_0ELNS1C_7ScaleInE0ELS1E_0EEEEEENSI_ISC_NS5_IJNSA_ILi0EEES1H_S1H_EEEEENS5_IJNS4_10UnderscoreES1K_S1K_EEEEENS4_13SM90_TMA_LOADENS4_14ComposedLayoutINS4_7SwizzleILi2ELi4ELi3EEENS4_25smem_sparse_ptr_flag_bitsILi2ELi16EEENSI_INS5_IJNS5_IJSB_SP_EEENS5_IJSJ_S12_EEEEEENS5_IJNS5_IJS1H_SF_EEESM_EEEEEEEvNS4_8identityES1N_NS1O_INS1P_ILi3ELi4ELi3EEENS4_18smem_ptr_flag_bitsILi16EEENSI_INS5_IJSP_SF_EEENS5_IJSF_SB_EEEEEEEvS20_EENS_8epilogue10collective18CollectiveEpilogueINS29_23Sm100TmaWarpSpecializedILi4ELi2ELi16ELb1ELb0EEEJSG_NS5_IJNSI_ISE_SB_EENSI_ISS_SB_EEEEEfNS5_IJSB_llEEEfS2H_NS29_6fusion15FusionCallbacksIS2D_NS2I_17LinearCombinationIffffLNS_15FloatRoundStyleE2EEESG_S2G_JEEENS4_5SM1004TMEM4LOAD26SM100_TMEM_LOAD_32dp32b16xES1N_NS1O_INS1P_ILi2ELi5ELi2EEENS22_ILi32EEENSI_INS5_IJS12_ST_EEENS5_IJSB_S12_EEEEEEENS4_39AutoVectorizingCopyWithAssumedAlignmentILi128EEENS4_14SM90_TMA_STOREES2X_S2Z_S2Z_EEEvvEEEEvNT_6ParamsE)
        /*0044*/ 	.word	0x00000000
.L_29:


//--------------------- .nv.compat                --------------------------
	.section	.nv.compat,"",@"SHT_CUDA_COMPAT_INFO"
	.align	4
        /*0000*/ 	.byte	0x02, 0x09, 0x01, 0x00, 0x02, 0x02, 0x02, 0x00, 0x02, 0x05, 0x05, 0x00, 0x03, 0x07, 0x01, 0x01
        /*0010*/ 	.byte	0x02, 0x03, 0x01, 0x00, 0x02, 0x06, 0x01, 0x00, 0x04, 0x0b, 0x08, 0x00, 0x09, 0x00, 0x00, 0x00
        /*0020*/ 	.byte	0x00, 0x00, 0x00, 0x00


//--------------------- .nv.info._ZN7cutlass13device_kernelINS_4gemm6kernel13GemmUniversalIN4cute5tupleIJiiiiEEENS1_10collective13CollectiveMmaINS1_41MainloopSm100TmaUmmaWarpSpecializedSparseILi10ELi2ELi2ENS5_IJNS4_1CILi1EEESB_SB_EEEEENS5_IJNSA_ILi128EEENSA_ILi64EEESF_EEENS_6half_tENS5_IJNS4_6LayoutINS5_IJiNS5_IJNSA_ILi2EEEiEEEiEEENS5_IJlNS5_IJSB_SJ_EEElEEEEENSI_INS5_IJNS5_IJNS5_IJNSA_ILi8EEESJ_SP_EEEiEEENS5_IJNS5_IJNSA_ILi16EEESJ_NSA_ILi4EEEEEEiEEEiEEENS5_IJNS5_IJNS5_IJSE_SS_NSA_ILi2048EEEEEENSA_ILi16384EEEEEENS5_IJNS5_IJSB_NSA_ILi1024EEENSA_ILi32EEEEEElEEElEEEEEEEESH_NS5_IJlSB_lEEENS4_8TiledMMAINS4_8MMA_AtomIJNS4_27SM100_MMA_F16BF16_SS_SPARSEISH_SH_fLi128ELi64ELNS4_4UMMA5MajorE0ELS1D_0ELNS1C_7ScaleInE0ELS1E_0EEEEEENSI_ISC_NS5_IJNSA_ILi0EEES1H_S1H_EEEEENS5_IJNS4_10UnderscoreES1K_S1K_EEEEENS4_13SM90_TMA_LOADENS4_14ComposedLayoutINS4_7SwizzleILi2ELi4ELi3EEENS4_25smem_sparse_ptr_flag_bitsILi2ELi16EEENSI_INS5_IJNS5_IJSB_SP_EEENS5_IJSJ_S12_EEEEEENS5_IJNS5_IJS1H_SF_EEESM_EEEEEEEvNS4_8identityES1N_NS1O_INS1P_ILi3ELi4ELi3EEENS4_18smem_ptr_flag_bitsILi16EEENSI_INS5_IJSP_SF_EEENS5_IJSF_SB_EEEEEEEvS20_EENS_8epilogue10collective18CollectiveEpilogueINS29_23Sm100TmaWarpSpecializedILi4ELi2ELi16ELb1ELb0EEEJSG_NS5_IJNSI_ISE_SB_EENSI_ISS_SB_EEEEEfNS5_IJSB_llEEEfS2H_NS29_6fusion15FusionCallbacksIS2D_NS2I_17LinearCombinationIffffLNS_15FloatRoundStyleE2EEESG_S2G_JEEENS4_5SM1004TMEM4LOAD26SM100_TMEM_LOAD_32dp32b16xES1N_NS1O_INS1P_ILi2ELi5ELi2EEENS22_ILi32EEENSI_INS5_IJS12_ST_EEENS5_IJSB_S12_EEEEEEENS4_39AutoVectorizingCopyWithAssumedAlignmentILi128EEENS4_14SM90_TMA_STOREES2X_S2Z_S2Z_EEEvvEEEEvNT_6ParamsE --------------------------
	.section	.nv.info._ZN7cutlass13device_kernelINS_4gemm6kernel13GemmUniversalIN4cute5tupleIJiiiiEEENS1_10collective13CollectiveMmaINS1_41MainloopSm100TmaUmmaWarpSpecializedSparseILi10ELi2ELi2ENS5_IJNS4_1CILi1EEESB_SB_EEEEENS5_IJNSA_ILi128EEENSA_ILi64EEESF_EEENS_6half_tENS5_IJNS4_6LayoutINS5_IJiNS5_IJNSA_ILi2EEEiEEEiEEENS5_IJlNS5_IJSB_SJ_EEElEEEEENSI_INS5_IJNS5_IJNS5_IJNSA_ILi8EEESJ_SP_EEEiEEENS5_IJNS5_IJNSA_ILi16EEESJ_NSA_ILi4EEEEEEiEEEiEEENS5_IJNS5_IJNS5_IJSE_SS_NSA_ILi2048EEEEEENSA_ILi16384EEEEEENS5_IJNS5_IJSB_NSA_ILi1024EEENSA_ILi32EEEEEElEEElEEEEEEEESH_NS5_IJlSB_lEEENS4_8TiledMMAINS4_8MMA_AtomIJNS4_27SM100_MMA_F16BF16_SS_SPARSEISH_SH_fLi128ELi64ELNS4_4UMMA5MajorE0ELS1D_0ELNS1C_7ScaleInE0ELS1E_0EEEEEENSI_ISC_NS5_IJNSA_ILi0EEES1H_S1H_EEEEENS5_IJNS4_10UnderscoreES1K_S1K_EEEEENS4_13SM90_TMA_LOADENS4_14ComposedLayoutINS4_7SwizzleILi2ELi4ELi3EEENS4_25smem_sparse_ptr_flag_bitsILi2ELi16EEENSI_INS5_IJNS5_IJSB_SP_EEENS5_IJSJ_S12_EEEEEENS5_IJNS5_IJS1H_SF_EEESM_EEEEEEEvNS4_8identityES1N_NS1O_INS1P_ILi3ELi4ELi3EEENS4_18smem_ptr_flag_bitsILi16EEENSI_INS5_IJSP_SF_EEENS5_IJSF_SB_EEEEEEEvS20_EENS_8epilogue10collective18CollectiveEpilogueINS29_23Sm100TmaWarpSpecializedILi4ELi2ELi16ELb1ELb0EEEJSG_NS5_IJNSI_ISE_SB_EENSI_ISS_SB_EEEEEfNS5_IJSB_llEEEfS2H_NS29_6fusion15FusionCallbacksIS2D_NS2I_17LinearCombinationIffffLNS_15FloatRoundStyleE2EEESG_S2G_JEEENS4_5SM1004TMEM4LOAD26SM100_TMEM_LOAD_32dp32b16xES1N_NS1O_INS1P_ILi2ELi5ELi2EEENS22_ILi32EEENSI_INS5_IJS12_ST_EEENS5_IJSB_S12_EEEEEEENS4_39AutoVectorizingCopyWithAssumedAlignmentILi128EEENS4_14SM90_TMA_STOREES2X_S2Z_S2Z_EEEvvEEEEvNT_6ParamsE,"",@"SHT_CUDA_INFO"
	.sectionflags	@""
	.align	4


	//----- nvinfo : EIATTR_CUDA_API_VERSION
	.align		4
        /*0000*/ 	.byte	0x04, 0x37
        /*0002*/ 	.short	(.L_31 - .L_30)
.L_30:
        /*0004*/ 	.word	0x00000082


	//----- nvinfo : EIATTR_KPARAM_INFO
	.align		4
.L_31:
        /*0008*/ 	.byte	0x04, 0x17
        /*000a*/ 	.short	(.L_33 - .L_32)
.L_32:
        /*000c*/ 	.word	0x00000000
        /*0010*/ 	.short	0x0000
        /*0012*/ 	.short	0x0000
        /*0014*/ 	.byte	0x00, 0xf0, 0x01, 0x28


	//----- nvinfo : EIATTR_AT_ENTRY_FRAGMENTS
	.align		4
.L_33:
        /*0018*/ 	.byte	0x04, 0x4f
        /*001a*/ 	.short	(.L_35 - .L_34)


	//   ....[0]....
.L_34:
        /*001c*/ 	.word	0x00000006


	//----- nvinfo : EIATTR_RESERVED_SMEM_USED
	.align		4
.L_35:
        /*0020*/ 	.byte	0x01, 0x41
	.zero		2


	//----- nvinfo : EIATTR_SPARSE_MMA_MASK
	.align		4
        /*0024*/ 	.byte	0x03, 0x50
        /*0026*/ 	.short	0x0040


	//----- nvinfo : EIATTR_TCGEN05_1CTA_USED
	.align		4
        /*0028*/ 	.byte	0x01, 0x51
	.zero		2


	//----- nvinfo : EIATTR_MAXREG_COUNT
	.align		4
        /*002c*/ 	.byte	0x03, 0x1b
        /*002e*/ 	.short	0x00ff


	//----- nvinfo : EIATTR_NUM_BARRIERS
	.align		4
        /*0030*/ 	.byte	0x02, 0x4c
        /*0032*/ 	.byte	0x07
	.zero		1


	//----- nvinfo : EIATTR_EXTERNS
	.align		4
        /*0034*/ 	.byte	0x04, 0x0f
        /*0036*/ 	.short	(.L_37 - .L_36)


	//   ....[0]....
	.align		4
.L_36:
        /*0038*/ 	.word	index@(__assertfail)


	//----- nvinfo : EIATTR_MERCURY_ISA_VERSION
	.align		4
.L_37:
        /*003c*/ 	.byte	0x03, 0x5f
        /*003e*/ 	.short	0x0101


	//----- nvinfo : EIATTR_INT_WARP_WIDE_INSTR_OFFSETS
	.align		4
        /*0040*/ 	.byte	0x04, 0x31
        /*0042*/ 	.short	(.L_39 - .L_38)


	//   ....[0]....
.L_38:
        /*0044*/ 	.word	0x00001c10


	//   ....[1]....
        /*0048*/ 	.word	0x000039a0


	//   ....[2]....
        /*004c*/ 	.word	0x000039c0


	//   ....[3]....
        /*0050*/ 	.word	0x000039f0


	//   ....[4]....
        /*0054*/ 	.word	0x00004300


	//   ....[5]....
        /*0058*/ 	.word	0x00004320


	//   ....[6]....
        /*005c*/ 	.word	0x000043c0


	//   ....[7]....
        /*0060*/ 	.word	0x00004460


	//   ....[8]....
        /*0064*/ 	.word	0x00004520


	//   ....[9]....
        /*0068*/ 	.word	0x000045a0


	//   ....[10]....
        /*006c*/ 	.word	0x000045c0


	//   ....[11]....
        /*0070*/ 	.word	0x00004690


	//   ....[12]....
        /*0074*/ 	.word	0x00004720


	//   ....[13]....
        /*0078*/ 	.word	0x000047e0


	//   ....[14]....
        /*007c*/ 	.word	0x00004870


	//   ....[15]....
        /*0080*/ 	.word	0x00004890


	//   ....[16]....
        /*0084*/ 	.word	0x000049c0


	//   ....[17]....
        /*0088*/ 	.word	0x00004a20


	//   ....[18]....
        /*008c*/ 	.word	0x00004ad0


	//   ....[19]....
        /*0090*/ 	.word	0x00004c20


	//   ....[20]....
        /*0094*/ 	.word	0x00004c80


	//   ....[21]....
        /*0098*/ 	.word	0x00004ca0


	//   ....[22]....
        /*009c*/ 	.word	0x00004cc0


	//   ....[23]....
        /*00a0*/ 	.word	0x00004eb0


	//----- nvinfo : EIATTR_COOP_GROUP_MASK_REGIDS
	.align		4
.L_39:
        /*00a4*/ 	.byte	0x04, 0x29
        /*00a6*/ 	.short	(.L_41 - .L_40)


	//   ....[0]....
.L_40:
        /*00a8*/ 	.word	0xffffffff


	//   ....[1]....
        /*00ac*/ 	.word	0xffffffff


	//   ....[2]....
        /*00b0*/ 	.word	0xffffffff


	//   ....[3]....
        /*00b4*/ 	.word	0xffffffff


	//   ....[4]....
        /*00b8*/ 	.word	0xffffffff


	//   ....[5]....
        /*00bc*/ 	.word	0xffffffff


	//   ....[6]....
        /*00c0*/ 	.word	0xffffffff


	//   ....[7]....
        /*00c4*/ 	.word	0xffffffff


	//   ....[8]....
        /*00c8*/ 	.word	0xffffffff


	//   ....[9]....
        /*00cc*/ 	.word	0xffffffff


	//   ....[10]....
        /*00d0*/ 	.word	0xffffffff


	//   ....[11]....
        /*00d4*/ 	.word	0xffffffff


	//   ....[12]....
        /*00d8*/ 	.word	0xffffffff


	//----- nvinfo : EIATTR_COOP_GROUP_INSTR_OFFSETS
	.align		4
.L_41:
        /*00dc*/ 	.byte	0x04, 0x28
        /*00de*/ 	.short	(.L_43 - .L_42)


	//   ....[0]....
.L_42:
        /*00e0*/ 	.word	0x00000090


	//   ....[1]....
        /*00e4*/ 	.word	0x00000500


	//   ....[2]....
        /*00e8*/ 	.word	0x00000740


	//   ....[3]....
        /*00ec*/ 	.word	0x000008e0


	//   ....[4]....
        /*00f0*/ 	.word	0x000009e0


	//   ....[5]....
        /*00f4*/ 	.word	0x00000b50


	//   ....[6]....
        /*00f8*/ 	.word	0x00000cb0


	//   ....[7]....
        /*00fc*/ 	.word	0x00001b00


	//   ....[8]....
        /*0100*/ 	.word	0x00002c50


	//   ....[9]....
        /*0104*/ 	.word	0x00002e60


	//   ....[10]....
        /*0108*/ 	.word	0x00002e90


	//   ....[11]....
        /*010c*/ 	.word	0x00003880


	//   ....[12]....
        /*0110*/ 	.word	0x00003ab0


	//----- nvinfo : EIATTR_VRC_CTA_INIT_COUNT
	.align		4
.L_43:
        /*0114*/ 	.byte	0x02, 0x4a
        /*0116*/ 	.byte	0x80
	.zero		1


	//----- nvinfo : EIATTR_SYSCALL_OFFSETS
	.align		4
        /*0118*/ 	.byte	0x04, 0x46
        /*011a*/ 	.short	(.L_45 - .L_44)


	//   ....[0]....
.L_44:
        /*011c*/ 	.word	0x00005910


	//   ....[1]....
        /*0120*/ 	.word	0x00005a00


	//   ....[2]....
        /*0124*/ 	.word	0x00006250


	//   ....[3]....
        /*0128*/ 	.word	0x00006c40


	//   ....[4]....
        /*012c*/ 	.word	0x00007610


	//   ....[5]....
        /*0130*/ 	.word	0x00007fd0


	//----- nvinfo : EIATTR_MBARRIER_INSTR_OFFSETS
	.align		4
.L_45:
        /*0134*/ 	.byte	0x04, 0x39
        /*0136*/ 	.short	(.L_47 - .L_46)


	//   ....[0]....
.L_46:
        /*0138*/ 	.word	0x000005e0
        /*013c*/ 	.word	0x000000ff
        /*0140*/ 	.word	0x00000000
        /*0144*/ 	.short	0x0100
        /*0146*/ 	.byte	0x05
	.zero		1


	//   ....[1]....
        /*0148*/ 	.word	0x000005f0
        /*014c*/ 	.word	0x000000ff
        /*0150*/ 	.word	0x00000050
        /*0154*/ 	.short	0x0100
        /*0156*/ 	.byte	0x05
	.zero		1


	//   ....[2]....
        /*0158*/ 	.word	0x00000600
        /*015c*/ 	.word	0x000000ff
        /*0160*/ 	.word	0x00000008
        /*0164*/ 	.short	0x0100
        /*0166*/ 	.byte	0x05
	.zero		1


	//   ....[3]....
        /*0168*/ 	.word	0x00000610
        /*016c*/ 	.word	0x000000ff
        /*0170*/ 	.word	0x00000058
        /*0174*/ 	.short	0x0100
        /*0176*/ 	.byte	0x05
	.zero		1


	//   ....[4]....
        /*0178*/ 	.word	0x00000620
        /*017c*/ 	.word	0x000000ff
        /*0180*/ 	.word	0x00000010
        /*0184*/ 	.short	0x0100
        /*0186*/ 	.byte	0x05
	.zero		1


	//   ....[5]....
        /*0188*/ 	.word	0x00000630
        /*018c*/ 	.word	0x000000ff
        /*0190*/ 	.word	0x00000060
        /*0194*/ 	.short	0x0100
        /*0196*/ 	.byte	0x05
	.zero		1


	//   ....[6]....
        /*0198*/ 	.word	0x00000640
        /*019c*/ 	.word	0x000000ff
        /*01a0*/ 	.word	0x00000018
        /*01a4*/ 	.short	0x0100
        /*01a6*/ 	.byte	0x05
	.zero		1


	//   ....[7]....
        /*01a8*/ 	.word	0x00000650
        /*01ac*/ 	.word	0x000000ff
        /*01b0*/ 	.word	0x00000068
        /*01b4*/ 	.short	0x0100
        /*01b6*/ 	.byte	0x05
	.zero		1


	//   ....[8]....
        /*01b8*/ 	.word	0x00000660
        /*01bc*/ 	.word	0x000000ff
        /*01c0*/ 	.word	0x00000020
        /*01c4*/ 	.short	0x0100
        /*01c6*/ 	.byte	0x05
	.zero		1


	//   ....[9]....
        /*01c8*/ 	.word	0x00000670
        /*01cc*/ 	.word	0x000000ff
        /*01d0*/ 	.word	0x00000070
        /*01d4*/ 	.short	0x0100
        /*01d6*/ 	.byte	0x05
	.zero		1


	//   ....[10]....
        /*01d8*/ 	.word	0x00000680
        /*01dc*/ 	.word	0x000000ff
        /*01e0*/ 	.word	0x00000028
        /*01e4*/ 	.short	0x0100
        /*01e6*/ 	.byte	0x05
	.zero		1


	//   ....[11]....
        /*01e8*/ 	.word	0x00000690
        /*01ec*/ 	.word	0x000000ff
        /*01f0*/ 	.word	0x00000078
        /*01f4*/ 	.short	0x0100
        /*01f6*/ 	.byte	0x05
	.zero		1


	//   ....[12]....
        /*01f8*/ 	.word	0x000006a0
        /*01fc*/ 	.word	0x000000ff
        /*0200*/ 	.word	0x00000030
        /*0204*/ 	.short	0x0100
        /*0206*/ 	.byte	0x05
	.zero		1


	//   ....[13]....
        /*0208*/ 	.word	0x000006b0
        /*020c*/ 	.word	0x000000ff
        /*0210*/ 	.word	0x00000080
        /*0214*/ 	.short	0x0100
        /*0216*/ 	.byte	0x05
	.zero		1


	//   ....[14]....
        /*0218*/ 	.word	0x000006c0
        /*021c*/ 	.word	0x000000ff
        /*0220*/ 	.word	0x00000038
        /*0224*/ 	.short	0x0100
        /*0226*/ 	.byte	0x05
	.zero		1


	//   ....[15]....
        /*0228*/ 	.word	0x000006d0
        /*022c*/ 	.word	0x000000ff
        /*0230*/ 	.word	0x00000088
        /*0234*/ 	.short	0x0100
        /*0236*/ 	.byte	0x05
	.zero		1


	//   ....[16]....
        /*0238*/ 	.word	0x000006e0
        /*023c*/ 	.word	0x000000ff
        /*0240*/ 	.word	0x00000040
        /*0244*/ 	.short	0x0100
        /*0246*/ 	.byte	0x05
	.zero		1


	//   ....[17]....
        /*0248*/ 	.word	0x000006f0
        /*024c*/ 	.word	0x000000ff
        /*0250*/ 	.word	0x00000090
        /*0254*/ 	.short	0x0100
        /*0256*/ 	.byte	0x05
	.zero		1


	//   ....[18]....
        /*0258*/ 	.word	0x00000700
        /*025c*/ 	.word	0x000000ff
        /*0260*/ 	.word	0x00000048
        /*0264*/ 	.short	0x0100
        /*0266*/ 	.byte	0x05
	.zero		1


	//   ....[19]....
        /*0268*/ 	.word	0x00000710
        /*026c*/ 	.word	0x000000ff
        /*0270*/ 	.word	0x00000098
        /*0274*/ 	.short	0x0100
        /*0276*/ 	.byte	0x05
	.zero		1


	//   ....[20]....
        /*0278*/ 	.word	0x00000850
        /*027c*/ 	.word	0x000000ff
        /*0280*/ 	.word	0x000000a0
        /*0284*/ 	.short	0x0100
        /*0286*/ 	.byte	0x06
	.zero		1


	//   ....[21]....
        /*0288*/ 	.word	0x00000860
        /*028c*/ 	.word	0x000000ff
        /*0290*/ 	.word	0x000000c0
        /*0294*/ 	.short	0x0100
        /*0296*/ 	.byte	0x06
	.zero		1


	//   ....[22]....
        /*0298*/ 	.word	0x00000870
        /*029c*/ 	.word	0x000000ff
        /*02a0*/ 	.word	0x000000a8
        /*02a4*/ 	.short	0x0100
        /*02a6*/ 	.byte	0x06
	.zero		1


	//   ....[23]....
        /*02a8*/ 	.word	0x00000880
        /*02ac*/ 	.word	0x000000ff
        /*02b0*/ 	.word	0x000000c8
        /*02b4*/ 	.short	0x0100
        /*02b6*/ 	.byte	0x06
	.zero		1


	//   ....[24]....
        /*02b8*/ 	.word	0x00000890
        /*02bc*/ 	.word	0x000000ff
        /*02c0*/ 	.word	0x000000b0
        /*02c4*/ 	.short	0x0100
        /*02c6*/ 	.byte	0x06
	.zero		1


	//   ....[25]....
        /*02c8*/ 	.word	0x000008a0
        /*02cc*/ 	.word	0x000000ff
        /*02d0*/ 	.word	0x000000d0
        /*02d4*/ 	.short	0x0100
        /*02d6*/ 	.byte	0x06
	.zero		1


	//   ....[26]....
        /*02d8*/ 	.word	0x000008b0
        /*02dc*/ 	.word	0x000000ff
        /*02e0*/ 	.word	0x000000b8
        /*02e4*/ 	.short	0x0100
        /*02e6*/ 	.byte	0x06
	.zero		1


	//   ....[27]....
        /*02e8*/ 	.word	0x000008c0
        /*02ec*/ 	.word	0x000000ff
        /*02f0*/ 	.word	0x000000d8
        /*02f4*/ 	.short	0x0100
        /*02f6*/ 	.byte	0x06
	.zero		1


	//   ....[28]....
        /*02f8*/ 	.word	0x000009b0
        /*02fc*/ 	.word	0x000000ff
        /*0300*/ 	.word	0x000000e0
        /*0304*/ 	.short	0x0100
        /*0306*/ 	.byte	0x05
	.zero		1


	//   ....[29]....
        /*0308*/ 	.word	0x000009c0
        /*030c*/ 	.word	0x000000ff
        /*0310*/ 	.word	0x000000e8
        /*0314*/ 	.short	0x0100
        /*0316*/ 	.byte	0x05
	.zero		1


	//   ....[30]....
        /*0318*/ 	.word	0x00000b00
        /*031c*/ 	.word	0x000000ff
        /*0320*/ 	.word	0x000000f0
        /*0324*/ 	.short	0x0100
        /*0326*/ 	.byte	0x05
	.zero		1


	//   ....[31]....
        /*0328*/ 	.word	0x00000b10
        /*032c*/ 	.word	0x000000ff
        /*0330*/ 	.word	0x00000100
        /*0334*/ 	.short	0x0100
        /*0336*/ 	.byte	0x05
	.zero		1


	//   ....[32]....
        /*0338*/ 	.word	0x00000b20
        /*033c*/ 	.word	0x000000ff
        /*0340*/ 	.word	0x000000f8
        /*0344*/ 	.short	0x0100
        /*0346*/ 	.byte	0x05
	.zero		1


	//   ....[33]....
        /*0348*/ 	.word	0x00000b30
        /*034c*/ 	.word	0x000000ff
        /*0350*/ 	.word	0x00000108
        /*0354*/ 	.short	0x0100
        /*0356*/ 	.byte	0x05
	.zero		1


	//   ....[34]....
        /*0358*/ 	.word	0x00000c60
        /*035c*/ 	.word	0x000000ff
        /*0360*/ 	.word	0x00000110
        /*0364*/ 	.short	0x0100
        /*0366*/ 	.byte	0x06
	.zero		1


	//   ....[35]....
        /*0368*/ 	.word	0x00000c70
        /*036c*/ 	.word	0x000000ff
        /*0370*/ 	.word	0x00000120
        /*0374*/ 	.short	0x0100
        /*0376*/ 	.byte	0x06
	.zero		1


	//   ....[36]....
        /*0378*/ 	.word	0x00000c80
        /*037c*/ 	.word	0x000000ff
        /*0380*/ 	.word	0x00000118
        /*0384*/ 	.short	0x0100
        /*0386*/ 	.byte	0x06
	.zero		1


	//   ....[37]....
        /*0388*/ 	.word	0x00000c90
        /*038c*/ 	.word	0x000000ff
        /*0390*/ 	.word	0x00000128
        /*0394*/ 	.short	0x0100
        /*0396*/ 	.byte	0x06
	.zero		1


	//   ....[38]....
        /*0398*/ 	.word	0x00000d90
        /*039c*/ 	.word	0x000000ff
        /*03a0*/ 	.word	0x00000130
        /*03a4*/ 	.short	0x0100
        /*03a6*/ 	.byte	0x05
	.zero		1


	//   ....[39]....
        /*03a8*/ 	.word	0x00000da0
        /*03ac*/ 	.word	0x000000ff
        /*03b0*/ 	.word	0x00000140
        /*03b4*/ 	.short	0x0100
        /*03b6*/ 	.byte	0x05
	.zero		1


	//   ....[40]....
        /*03b8*/ 	.word	0x00000db0
        /*03bc*/ 	.word	0x000000ff
        /*03c0*/ 	.word	0x00000138
        /*03c4*/ 	.short	0x0100
        /*03c6*/ 	.byte	0x05
	.zero		1


	//   ....[41]....
        /*03c8*/ 	.word	0x00000dc0
        /*03cc*/ 	.word	0x000000ff
        /*03d0*/ 	.word	0x00000148
        /*03d4*/ 	.short	0x0100
        /*03d6*/ 	.byte	0x05
	.zero		1


	//   ....[42]....
        /*03d8*/ 	.word	0x00001670
        /*03dc*/ 	.word	0x00000004
        /*03e0*/ 	.word	0x00000140
        /*03e4*/ 	.short	0x010a
        /*03e6*/ 	.byte	0xff
	.zero		1


	//   ....[43]....
        /*03e8*/ 	.word	0x00001690
        /*03ec*/ 	.word	0x00000004
        /*03f0*/ 	.word	0x00000130
        /*03f4*/ 	.short	0x0101
        /*03f6*/ 	.byte	0xff
	.zero		1


	//   ....[44]....
        /*03f8*/ 	.word	0x00001710
        /*03fc*/ 	.word	0x000000ff
        /*0400*/ 	.word	0x00000050
        /*0404*/ 	.short	0x010a
        /*0406*/ 	.byte	0x07
	.zero		1


	//   ....[45]....
        /*0408*/ 	.word	0x00001850
        /*040c*/ 	.word	0x000000ff
        /*0410*/ 	.word	0x00000050
        /*0414*/ 	.short	0x010a
        /*0416*/ 	.byte	0x21
	.zero		1


	//   ....[46]....
        /*0418*/ 	.word	0x000019d0
        /*041c*/ 	.word	0x000000ff
        /*0420*/ 	.word	0x00000050
        /*0424*/ 	.short	0x010a
        /*0426*/ 	.byte	0x0d
	.zero		1


	//   ....[47]....
        /*0428*/ 	.word	0x00001ae0
        /*042c*/ 	.word	0x000000ff
        /*0430*/ 	.word	0x000000e8
        /*0434*/ 	.short	0x0101
        /*0436*/ 	.byte	0x05
	.zero		1


	//   ....[48]....
        /*0438*/ 	.word	0x00001b10
        /*043c*/ 	.word	0x00000008
        /*0440*/ 	.word	0x000000f0
        /*0444*/ 	.short	0x010a
        /*0446*/ 	.byte	0xff
	.zero		1


	//   ....[49]....
        /*0448*/ 	.word	0x00001be0
        /*044c*/ 	.word	0x00000008
        /*0450*/ 	.word	0x00000000
        /*0454*/ 	.short	0x0101
        /*0456*/ 	.byte	0xff
	.zero		1


	//   ....[50]....
        /*0458*/ 	.word	0x00002150
        /*045c*/ 	.word	0x000000ff
        /*0460*/ 	.word	0x00000000
        /*0464*/ 	.short	0x010a
        /*0466*/ 	.byte	0x04
	.zero		1


	//   ....[51]....
        /*0468*/ 	.word	0x000021e0
        /*046c*/ 	.word	0x000000ff
        /*0470*/ 	.word	0x00000000
        /*0474*/ 	.short	0x010a
        /*0476*/ 	.byte	0x04
	.zero		1


	//   ....[52]....
        /*0478*/ 	.word	0x00002270
        /*047c*/ 	.word	0x000000ff
        /*0480*/ 	.word	0x00000000
        /*0484*/ 	.short	0x010a
        /*0486*/ 	.byte	0x04
	.zero		1


	//   ....[53]....
        /*0488*/ 	.word	0x00002300
        /*048c*/ 	.word	0x000000ff
        /*0490*/ 	.word	0x00000000
        /*0494*/ 	.short	0x010a
        /*0496*/ 	.byte	0x04
	.zero		1


	//   ....[54]....
        /*0498*/ 	.word	0x00002390
        /*049c*/ 	.word	0x000000ff
        /*04a0*/ 	.word	0x00000000
        /*04a4*/ 	.short	0x010a
        /*04a6*/ 	.byte	0x04
	.zero		1


	//   ....[55]....
        /*04a8*/ 	.word	0x00002420
        /*04ac*/ 	.word	0x000000ff
        /*04b0*/ 	.word	0x00000000
        /*04b4*/ 	.short	0x010a
        /*04b6*/ 	.byte	0x04
	.zero		1


	//   ....[56]....
        /*04b8*/ 	.word	0x000024b0
        /*04bc*/ 	.word	0x000000ff
        /*04c0*/ 	.word	0x00000000
        /*04c4*/ 	.short	0x010a
        /*04c6*/ 	.byte	0x04
	.zero		1


	//   ....[57]....
        /*04c8*/ 	.word	0x00002540
        /*04cc*/ 	.word	0x000000ff
        /*04d0*/ 	.word	0x00000000
        /*04d4*/ 	.short	0x010a
        /*04d6*/ 	.byte	0x04
	.zero		1


	//   ....[58]....
        /*04d8*/ 	.word	0x000025d0
        /*04dc*/ 	.word	0x000000ff
        /*04e0*/ 	.word	0x00000000
        /*04e4*/ 	.short	0x010a
        /*04e6*/ 	.byte	0x04
	.zero		1


	//   ....[59]....
        /*04e8*/ 	.word	0x00002670
        /*04ec*/ 	.word	0x00000000
        /*04f0*/ 	.word	0x00000000
        /*04f4*/ 	.short	0x010a
        /*04f6*/ 	.byte	0xff
	.zero		1


	//   ....[60]....
        /*04f8*/ 	.word	0x000027a0
        /*04fc*/ 	.word	0x00000000
        /*0500*/ 	.word	0x00000130
        /*0504*/ 	.short	0x010a
        /*0506*/ 	.byte	0xff
	.zero		1


	//   ....[61]....
        /*0508*/ 	.word	0x00002810
        /*050c*/ 	.word	0x00000008
        /*0510*/ 	.word	0x00000000
        /*0514*/ 	.short	0x0101
        /*0516*/ 	.byte	0xff
	.zero		1


	//   ....[62]....
        /*0518*/ 	.word	0x00002830
        /*051c*/ 	.word	0x000000ff
        /*0520*/ 	.word	0x00000100
        /*0524*/ 	.short	0x010a
        /*0526*/ 	.byte	0x05
	.zero		1


	//   ....[63]....
        /*0528*/ 	.word	0x00002950
        /*052c*/ 	.word	0x00000000
        /*0530*/ 	.word	0x000000f0
        /*0534*/ 	.short	0x010a
        /*0536*/ 	.byte	0xff
	.zero		1


	//   ....[64]....
        /*0538*/ 	.word	0x00002a50
        /*053c*/ 	.word	0x00000000
        /*0540*/ 	.word	0x00000000
        /*0544*/ 	.short	0x0101
        /*0546*/ 	.byte	0xff
	.zero		1


	//   ....[65]....
        /*0548*/ 	.word	0x00002ae0
        /*054c*/ 	.word	0x000000ff
        /*0550*/ 	.word	0x00000100
        /*0554*/ 	.short	0x0106
        /*0556*/ 	.byte	0x05
	.zero		1


	//   ....[66]....
        /*0558*/ 	.word	0x00002b00
        /*055c*/ 	.word	0x000000ff
        /*0560*/ 	.word	0x00000100
        /*0564*/ 	.short	0x010a
        /*0566*/ 	.byte	0x05
	.zero		1


	//   ....[67]....
        /*0568*/ 	.word	0x00002b90
        /*056c*/ 	.word	0x000000ff
        /*0570*/ 	.word	0x00000100
        /*0574*/ 	.short	0x0106
        /*0576*/ 	.byte	0x04
	.zero		1


	//   ....[68]....
        /*0578*/ 	.word	0x00002bd0
        /*057c*/ 	.word	0x00000000
        /*0580*/ 	.word	0x00000100
        /*0584*/ 	.short	0x010a
        /*0586*/ 	.byte	0xff
	.zero		1


	//   ....[69]....
        /*0588*/ 	.word	0x000030e0
        /*058c*/ 	.word	0x00000000
        /*0590*/ 	.word	0x000000f0
        /*0594*/ 	.short	0x010a
        /*0596*/ 	.byte	0xff
	.zero		1


	//   ....[70]....
        /*0598*/ 	.word	0x000031f0
        /*059c*/ 	.word	0x00000003
        /*05a0*/ 	.word	0x00000000
        /*05a4*/ 	.short	0x0101
        /*05a6*/ 	.byte	0xff
	.zero		1


	//   ....[71]....
        /*05a8*/ 	.word	0x00003200
        /*05ac*/ 	.word	0x000000ff
        /*05b0*/ 	.word	0x00000000
        /*05b4*/ 	.short	0x010a
        /*05b6*/ 	.byte	0x05
	.zero		1


	//   ....[72]....
        /*05b8*/ 	.word	0x00003220
        /*05bc*/ 	.word	0x000000ff
        /*05c0*/ 	.word	0x00000120
        /*05c4*/ 	.short	0x010a
        /*05c6*/ 	.byte	0x07
	.zero		1


	//   ....[73]....
        /*05c8*/ 	.word	0x00003320
        /*05cc*/ 	.word	0x000000ff
        /*05d0*/ 	.word	0x00000000
        /*05d4*/ 	.short	0x010a
        /*05d6*/ 	.byte	0x06
	.zero		1


	//   ....[74]....
        /*05d8*/ 	.word	0x000033e0
        /*05dc*/ 	.word	0x000000ff
        /*05e0*/ 	.word	0x00000000
        /*05e4*/ 	.short	0x010a
        /*05e6*/ 	.byte	0x05
	.zero		1


	//   ....[75]....
        /*05e8*/ 	.word	0x000037d0
        /*05ec*/ 	.word	0x000000ff
        /*05f0*/ 	.word	0x00000000
        /*05f4*/ 	.short	0x010a
        /*05f6*/ 	.byte	0x06
	.zero		1


	//   ....[76]....
        /*05f8*/ 	.word	0x00003860
        /*05fc*/ 	.word	0x000000ff
        /*0600*/ 	.word	0x00000000
        /*0604*/ 	.short	0x010a
        /*0606*/ 	.byte	0x07
	.zero		1


	//   ....[77]....
        /*0608*/ 	.word	0x00003cb0
        /*060c*/ 	.word	0x00000000
        /*0610*/ 	.word	0x000000f0
        /*0614*/ 	.short	0x010a
        /*0616*/ 	.byte	0xff
	.zero		1


	//   ....[78]....
        /*0618*/ 	.word	0x00003d70
        /*061c*/ 	.word	0x00000000
        /*0620*/ 	.word	0x00000000
        /*0624*/ 	.short	0x0101
        /*0626*/ 	.byte	0xff
	.zero		1


	//   ....[79]....
        /*0628*/ 	.word	0x00004090
        /*062c*/ 	.word	0x000000ff
        /*0630*/ 	.word	0x000000e8
        /*0634*/ 	.short	0x010a
        /*0636*/ 	.byte	0x04
	.zero		1


	//   ....[80]....
        /*0638*/ 	.word	0x00004280
        /*063c*/ 	.word	0x000000ff
        /*0640*/ 	.word	0x000000c0
        /*0644*/ 	.short	0x010a
        /*0646*/ 	.byte	0x04
	.zero		1


	//   ....[81]....
        /*0648*/ 	.word	0x00004550
        /*064c*/ 	.word	0x000000ff
        /*0650*/ 	.word	0x000000a0
        /*0654*/ 	.short	0x010b
        /*0656*/ 	.byte	0x04
	.zero		1


	//   ....[82]....
        /*0658*/ 	.word	0x00004560
        /*065c*/ 	.word	0x000000ff
        /*0660*/ 	.word	0x00000000
        /*0664*/ 	.short	0x0101
        /*0666*/ 	.byte	0x07
	.zero		1


	//   ....[83]....
        /*0668*/ 	.word	0x00004570
        /*066c*/ 	.word	0x000000ff
        /*0670*/ 	.word	0x000000c8
        /*0674*/ 	.short	0x010a
        /*0676*/ 	.byte	0x04
	.zero		1


	//   ....[84]....
        /*0678*/ 	.word	0x00004810
        /*067c*/ 	.word	0x000000ff
        /*0680*/ 	.word	0x000000a8
        /*0684*/ 	.short	0x010b
        /*0686*/ 	.byte	0x04
	.zero		1


	//   ....[85]....
        /*0688*/ 	.word	0x00004820
        /*068c*/ 	.word	0x000000ff
        /*0690*/ 	.word	0x00000000
        /*0694*/ 	.short	0x0101
        /*0696*/ 	.byte	0x07
	.zero		1


	//   ....[86]....
        /*0698*/ 	.word	0x00004830
        /*069c*/ 	.word	0x000000ff
        /*06a0*/ 	.word	0x000000d0
        /*06a4*/ 	.short	0x010a
        /*06a6*/ 	.byte	0x04
	.zero		1


	//   ....[87]....
        /*06a8*/ 	.word	0x00004b80
        /*06ac*/ 	.word	0x000000ff
        /*06b0*/ 	.word	0x000000b0
        /*06b4*/ 	.short	0x010b
        /*06b6*/ 	.byte	0x04
	.zero		1


	//   ....[88]....
        /*06b8*/ 	.word	0x00004be0
        /*06bc*/ 	.word	0x000000ff
        /*06c0*/ 	.word	0x00000000
        /*06c4*/ 	.short	0x0101
        /*06c6*/ 	.byte	0x07
	.zero		1


	//   ....[89]....
        /*06c8*/ 	.word	0x00004bf0
        /*06cc*/ 	.word	0x000000ff
        /*06d0*/ 	.word	0x000000d8
        /*06d4*/ 	.short	0x010a
        /*06d6*/ 	.byte	0x04
	.zero		1


	//   ....[90]....
        /*06d8*/ 	.word	0x00004ee0
        /*06dc*/ 	.word	0x000000ff
        /*06e0*/ 	.word	0x000000b8
        /*06e4*/ 	.short	0x010b
        /*06e6*/ 	.byte	0x04
	.zero		1


	//   ....[91]....
        /*06e8*/ 	.word	0x00004f10
        /*06ec*/ 	.word	0x000000ff
        /*06f0*/ 	.word	0x00000000
        /*06f4*/ 	.short	0x0101
        /*06f6*/ 	.byte	0x05
	.zero		1


	//   ....[92]....
        /*06f8*/ 	.word	0x00004f60
        /*06fc*/ 	.word	0x000000ff
        /*0700*/ 	.word	0x000000c0
        /*0704*/ 	.short	0x010a
        /*0706*/ 	.byte	0x04
	.zero		1


	//   ....[93]....
        /*0708*/ 	.word	0x00004f80
        /*070c*/ 	.word	0x000000ff
        /*0710*/ 	.word	0x000000c8
        /*0714*/ 	.short	0x010a
        /*0716*/ 	.byte	0x04
	.zero		1


	//   ....[94]....
        /*0718*/ 	.word	0x00004fa0
        /*071c*/ 	.word	0x000000ff
        /*0720*/ 	.word	0x000000d0
        /*0724*/ 	.short	0x010a
        /*0726*/ 	.byte	0x04
	.zero		1


	//   ....[95]....
        /*0728*/ 	.word	0x00004fe0
        /*072c*/ 	.word	0x00000000
        /*0730*/ 	.word	0x000000d8
        /*0734*/ 	.short	0x010a
        /*0736*/ 	.byte	0xff
	.zero		1


	//   ....[96]....
        /*0738*/ 	.word	0x000052e0
        /*073c*/ 	.word	0x00000000
        /*0740*/ 	.word	0x000000f0
        /*0744*/ 	.short	0x010a
        /*0746*/ 	.byte	0xff
	.zero		1


	//   ....[97]....
        /*0748*/ 	.word	0x000053f0
        /*074c*/ 	.word	0x00000000
        /*0750*/ 	.word	0x00000000
        /*0754*/ 	.short	0x0101
        /*0756*/ 	.byte	0xff
	.zero		1


	//   ....[98]....
        /*0758*/ 	.word	0x00005e50
        /*075c*/ 	.word	0x000000ff
        /*0760*/ 	.word	0x000000a0
        /*0764*/ 	.short	0x010a
        /*0766*/ 	.byte	0x30
	.zero		1


	//   ....[99]....
        /*0768*/ 	.word	0x00005e90
        /*076c*/ 	.word	0x0000004f
        /*0770*/ 	.word	0x00000110
        /*0774*/ 	.short	0x010a
        /*0776*/ 	.byte	0xff
	.zero		1


	//   ....[100]....
        /*0778*/ 	.word	0x00005f80
        /*077c*/ 	.word	0x000000ff
        /*0780*/ 	.word	0x000000a0
        /*0784*/ 	.short	0x010a
        /*0786*/ 	.byte	0x30
	.zero		1


	//   ....[101]....
        /*0788*/ 	.word	0x00006130
        /*078c*/ 	.word	0x0000004f
        /*0790*/ 	.word	0x00000110
        /*0794*/ 	.short	0x010a
        /*0796*/ 	.byte	0xff
	.zero		1


	//   ....[102]....
        /*0798*/ 	.word	0x000068a0
        /*079c*/ 	.word	0x00000000
        /*07a0*/ 	.word	0x00000000
        /*07a4*/ 	.short	0x0101
        /*07a6*/ 	.byte	0xff
	.zero		1


	//   ....[103]....
        /*07a8*/ 	.word	0x000068b0
        /*07ac*/ 	.word	0x00000003
        /*07b0*/ 	.word	0x000000a0
        /*07b4*/ 	.short	0x010a
        /*07b6*/ 	.byte	0xff
	.zero		1


	//   ....[104]....
        /*07b8*/ 	.word	0x00006970
        /*07bc*/ 	.word	0x00000003
        /*07c0*/ 	.word	0x000000a0
        /*07c4*/ 	.short	0x010a
        /*07c6*/ 	.byte	0xff
	.zero		1


	//   ....[105]....
        /*07c8*/ 	.word	0x00007270
        /*07cc*/ 	.word	0x00000000
        /*07d0*/ 	.word	0x00000000
        /*07d4*/ 	.short	0x0101
        /*07d6*/ 	.byte	0xff
	.zero		1


	//   ....[106]....
        /*07d8*/ 	.word	0x00007290
        /*07dc*/ 	.word	0x00000003
        /*07e0*/ 	.word	0x000000a0
        /*07e4*/ 	.short	0x010a
        /*07e6*/ 	.byte	0xff
	.zero		1


	//   ....[107]....
        /*07e8*/ 	.word	0x00007340
        /*07ec*/ 	.word	0x00000003
        /*07f0*/ 	.word	0x000000a0
        /*07f4*/ 	.short	0x010a
        /*07f6*/ 	.byte	0xff
	.zero		1


	//   ....[108]....
        /*07f8*/ 	.word	0x00007c40
        /*07fc*/ 	.word	0x00000000
        /*0800*/ 	.word	0x00000000
        /*0804*/ 	.short	0x0101
        /*0806*/ 	.byte	0xff
	.zero		1


	//   ....[109]....
        /*0808*/ 	.word	0x00007c60
        /*080c*/ 	.word	0x00000014
        /*0810*/ 	.word	0x000000a0
        /*0814*/ 	.short	0x010a
        /*0816*/ 	.byte	0xff
	.zero		1


	//   ....[110]....
        /*0818*/ 	.word	0x00007d10
        /*081c*/ 	.word	0x00000014
        /*0820*/ 	.word	0x000000a0
        /*0824*/ 	.short	0x010a
        /*0826*/ 	.byte	0xff
	.zero		1


	//   ....[111]....
        /*0828*/ 	.word	0x00008070
        /*082c*/ 	.word	0x000000ff
        /*0830*/ 	.word	0x00000000
        /*0834*/ 	.short	0x0101
        /*0836*/ 	.byte	0x05
	.zero		1


	//   ....[112]....
        /*0838*/ 	.word	0x00008660
        /*083c*/ 	.word	0x00000003
        /*0840*/ 	.word	0x00000000
        /*0844*/ 	.short	0x0101
        /*0846*/ 	.byte	0xff
	.zero		1


	//   ....[113]....
        /*0848*/ 	.word	0x000088e0
        /*084c*/ 	.word	0x000000ff
        /*0850*/ 	.word	0x00000000
        /*0854*/ 	.short	0x0101
        /*0856*/ 	.byte	0x04
	.zero		1


	//   ....[114]....
        /*0858*/ 	.word	0x00008900
        /*085c*/ 	.word	0x00000004
        /*0860*/ 	.word	0x00000140
        /*0864*/ 	.short	0x010a
        /*0866*/ 	.byte	0xff
	.zero		1


	//   ....[115]....
        /*0868*/ 	.word	0x00008960
        /*086c*/ 	.word	0x00000004
        /*0870*/ 	.word	0x00000050
        /*0874*/ 	.short	0x010a
        /*0876*/ 	.byte	0xff
	.zero		1


	//   ....[116]....
        /*0878*/ 	.word	0x000089b0
        /*087c*/ 	.word	0x00000008
        /*0880*/ 	.word	0x000000f0
        /*0884*/ 	.short	0x010a
        /*0886*/ 	.byte	0xff
	.zero		1


	//   ....[117]....
        /*0888*/ 	.word	0x00008a10
        /*088c*/ 	.word	0x00000000
        /*0890*/ 	.word	0x00000000
        /*0894*/ 	.short	0x010a
        /*0896*/ 	.byte	0xff
	.zero		1


	//   ....[118]....
        /*0898*/ 	.word	0x00008a70
        /*089c*/ 	.word	0x00000000
        /*08a0*/ 	.word	0x00000000
        /*08a4*/ 	.short	0x010a
        /*08a6*/ 	.byte	0xff
	.zero		1


	//   ....[119]....
        /*08a8*/ 	.word	0x00008ad0
        /*08ac*/ 	.word	0x00000000
        /*08b0*/ 	.word	0x00000000
        /*08b4*/ 	.short	0x010a
        /*08b6*/ 	.byte	0xff
	.zero		1


	//   ....[120]....
        /*08b8*/ 	.word	0x00008b30
        /*08bc*/ 	.word	0x00000000
        /*08c0*/ 	.word	0x00000000
        /*08c4*/ 	.short	0x010a
        /*08c6*/ 	.byte	0xff
	.zero		1


	//   ....[121]....
        /*08c8*/ 	.word	0x00008b90
        /*08cc*/ 	.word	0x00000000
        /*08d0*/ 	.word	0x00000000
        /*08d4*/ 	.short	0x010a
        /*08d6*/ 	.byte	0xff
	.zero		1


	//   ....[122]....
        /*08d8*/ 	.word	0x00008bf0
        /*08dc*/ 	.word	0x00000000
        /*08e0*/ 	.word	0x00000000
        /*08e4*/ 	.short	0x010a
        /*08e6*/ 	.byte	0xff
	.zero		1


	//   ....[123]....
        /*08e8*/ 	.word	0x00008c50
        /*08ec*/ 	.word	0x00000000
        /*08f0*/ 	.word	0x00000000
        /*08f4*/ 	.short	0x010a
        /*08f6*/ 	.byte	0xff
	.zero		1


	//   ....[124]....
        /*08f8*/ 	.word	0x00008cb0
        /*08fc*/ 	.word	0x00000000
        /*0900*/ 	.word	0x00000000
        /*0904*/ 	.short	0x010a
        /*0906*/ 	.byte	0xff
	.zero		1


	//   ....[125]....
        /*0908*/ 	.word	0x00008d10
        /*090c*/ 	.word	0x00000000
        /*0910*/ 	.word	0x00000000
        /*0914*/ 	.short	0x010a
        /*0916*/ 	.byte	0xff
	.zero		1


	//   ....[126]....
        /*0918*/ 	.word	0x00008d60
        /*091c*/ 	.word	0x00000000
        /*0920*/ 	.word	0x00000130
        /*0924*/ 	.short	0x010a
        /*0926*/ 	.byte	0xff
	.zero		1


	//   ....[127]....
        /*0928*/ 	.word	0x00008dc0
        /*092c*/ 	.word	0x00000000
        /*0930*/ 	.word	0x00000100
        /*0934*/ 	.short	0x010a
        /*0936*/ 	.byte	0xff
	.zero		1


	//   ....[128]....
        /*0938*/ 	.word	0x00008e10
        /*093c*/ 	.word	0x00000000
        /*0940*/ 	.word	0x000000f0
        /*0944*/ 	.short	0x010a
        /*0946*/ 	.byte	0xff
	.zero		1


	//   ....[129]....
        /*0948*/ 	.word	0x00008e70
        /*094c*/ 	.word	0x00000000
        /*0950*/ 	.word	0x00000100
        /*0954*/ 	.short	0x010a
        /*0956*/ 	.byte	0xff
	.zero		1


	//   ....[130]....
        /*0958*/ 	.word	0x00008ec0
        /*095c*/ 	.word	0x00000000
        /*0960*/ 	.word	0x000000f0
        /*0964*/ 	.short	0x010a
        /*0966*/ 	.byte	0xff
	.zero		1


	//   ....[131]....
        /*0968*/ 	.word	0x00008f20
        /*096c*/ 	.word	0x00000003
        /*0970*/ 	.word	0x00000120
        /*0974*/ 	.short	0x010a
        /*0976*/ 	.byte	0xff
	.zero		1


	//   ....[132]....
        /*0978*/ 	.word	0x00008f80
        /*097c*/ 	.word	0x00000000
        /*0980*/ 	.word	0x00000000
        /*0984*/ 	.short	0x010a
        /*0986*/ 	.byte	0xff
	.zero		1


	//   ....[133]....
        /*0988*/ 	.word	0x00008fe0
        /*098c*/ 	.word	0x00000000
        /*0990*/ 	.word	0x00000000
        /*0994*/ 	.short	0x010a
        /*0996*/ 	.byte	0xff
	.zero		1


	//   ....[134]....
        /*0998*/ 	.word	0x00009040
        /*099c*/ 	.word	0x00000000
        /*09a0*/ 	.word	0x00000000
        /*09a4*/ 	.short	0x010a
        /*09a6*/ 	.byte	0xff
	.zero		1


	//   ....[135]....
        /*09a8*/ 	.word	0x00009090
        /*09ac*/ 	.word	0x00000000
        /*09b0*/ 	.word	0x000000f0
        /*09b4*/ 	.short	0x010a
        /*09b6*/ 	.byte	0xff
	.zero		1


	//   ....[136]....
        /*09b8*/ 	.word	0x000090f0
        /*09bc*/ 	.word	0x00000000
        /*09c0*/ 	.word	0x000000e8
        /*09c4*/ 	.short	0x010a
        /*09c6*/ 	.byte	0xff
	.zero		1


	//   ....[137]....
        /*09c8*/ 	.word	0x00009150
        /*09cc*/ 	.word	0x00000000
        /*09d0*/ 	.word	0x000000c0
        /*09d4*/ 	.short	0x010a
        /*09d6*/ 	.byte	0xff
	.zero		1


	//   ....[138]....
        /*09d8*/ 	.word	0x000091b0
        /*09dc*/ 	.word	0x00000000
        /*09e0*/ 	.word	0x000000c8
        /*09e4*/ 	.short	0x010a
        /*09e6*/ 	.byte	0xff
	.zero		1


	//   ....[139]....
        /*09e8*/ 	.word	0x00009210
        /*09ec*/ 	.word	0x00000000
        /*09f0*/ 	.word	0x000000d0
        /*09f4*/ 	.short	0x010a
        /*09f6*/ 	.byte	0xff
	.zero		1


	//   ....[140]....
        /*09f8*/ 	.word	0x00009270
        /*09fc*/ 	.word	0x00000000
        /*0a00*/ 	.word	0x000000d8
        /*0a04*/ 	.short	0x010a
        /*0a06*/ 	.byte	0xff
	.zero		1


	//   ....[141]....
        /*0a08*/ 	.word	0x000092d0
        /*0a0c*/ 	.word	0x00000000
        /*0a10*/ 	.word	0x000000c0
        /*0a14*/ 	.short	0x010a
        /*0a16*/ 	.byte	0xff
	.zero		1


	//   ....[142]....
        /*0a18*/ 	.word	0x00009330
        /*0a1c*/ 	.word	0x00000000
        /*0a20*/ 	.word	0x000000c8
        /*0a24*/ 	.short	0x010a
        /*0a26*/ 	.byte	0xff
	.zero		1


	//   ....[143]....
        /*0a28*/ 	.word	0x00009390
        /*0a2c*/ 	.word	0x00000000
        /*0a30*/ 	.word	0x000000d0
        /*0a34*/ 	.short	0x010a
        /*0a36*/ 	.byte	0xff
	.zero		1


	//   ....[144]....
        /*0a38*/ 	.word	0x000093e0
        /*0a3c*/ 	.word	0x00000000
        /*0a40*/ 	.word	0x000000f0
        /*0a44*/ 	.short	0x010a
        /*0a46*/ 	.byte	0xff
	.zero		1


	//   ....[145]....
        /*0a48*/ 	.word	0x00009440
        /*0a4c*/ 	.word	0x00000003
        /*0a50*/ 	.word	0x000000a0
        /*0a54*/ 	.short	0x010a
        /*0a56*/ 	.byte	0xff
	.zero		1


	//   ....[146]....
        /*0a58*/ 	.word	0x00009490
        /*0a5c*/ 	.word	0x0000004f
        /*0a60*/ 	.word	0x00000110
        /*0a64*/ 	.short	0x010a
        /*0a66*/ 	.byte	0xff
	.zero		1


	//   ....[147]....
        /*0a68*/ 	.word	0x000094e0
        /*0a6c*/ 	.word	0x00000003
        /*0a70*/ 	.word	0x000000a0
        /*0a74*/ 	.short	0x010a
        /*0a76*/ 	.byte	0xff
	.zero		1


	//   ....[148]....
        /*0a78*/ 	.word	0x00009530
        /*0a7c*/ 	.word	0x00000003
        /*0a80*/ 	.word	0x000000a0
        /*0a84*/ 	.short	0x010a
        /*0a86*/ 	.byte	0xff
	.zero		1


	//   ....[149]....
        /*0a88*/ 	.word	0x00009580
        /*0a8c*/ 	.word	0x00000014
        /*0a90*/ 	.word	0x000000a0
        /*0a94*/ 	.short	0x010a
        /*0a96*/ 	.byte	0xff
	.zero		1


	//----- nvinfo : EIATTR_NUM_MBARRIERS
	.align		4
.L_47:
        /*0a98*/ 	.byte	0x03, 0x38
        /*0a9a*/ 	.short	0x002a


	//----- nvinfo : EIATTR_EXIT_INSTR_OFFSETS
	.align		4
        /*0a9c*/ 	.byte	0x04, 0x1c
        /*0a9e*/ 	.short	(.L_49 - .L_48)


	//   ....[0]....
.L_48:
        /*0aa0*/ 	.word	0x000026a0


	//   ....[1]....
        /*0aa4*/ 	.word	0x00002ba0


	//   ....[2]....
        /*0aa8*/ 	.word	0x00002c00


	//   ....[3]....
        /*0aac*/ 	.word	0x00003ac0


	//   ....[4]....
        /*0ab0*/ 	.word	0x00005010


	//   ....[5]....
        /*0ab4*/ 	.word	0x00005050


	//   ....[6]....
        /*0ab8*/ 	.word	0x000087d0


	//   ....[7]....
        /*0abc*/ 	.word	0x00008850


	//   ....[8]....
        /*0ac0*/ 	.word	0x00008880


	//   ....[9]....
        /*0ac4*/ 	.word	0x000088f0


	//----- nvinfo : EIATTR_MAX_THREADS
	.align		4
.L_49:
        /*0ac8*/ 	.byte	0x04, 0x05
        /*0aca*/ 	.short	(.L_51 - .L_50)
.L_50:
        /*0acc*/ 	.word	0x00000100
        /*0ad0*/ 	.word	0x00000001
        /*0ad4*/ 	.word	0x00000001


	//----- nvinfo : EIATTR_CRS_STACK_SIZE
	.align		4
.L_51:
        /*0ad8*/ 	.byte	0x04, 0x1e
        /*0ada*/ 	.short	(.L_53 - .L_52)
.L_52:
        /*0adc*/ 	.word	0x00000000


	//----- nvinfo : EIATTR_CBANK_PARAM_SIZE
	.align		4
.L_53:
        /*0ae0*/ 	.byte	0x03, 0x19
        /*0ae2*/ 	.short	0x0a00


	//----- nvinfo : EIATTR_PARAM_CBANK
	.align		4
        /*0ae4*/ 	.byte	0x04, 0x0a
        /*0ae6*/ 	.short	(.L_55 - .L_54)
	.align		4
.L_54:
        /*0ae8*/ 	.word	index@(.nv.constant0._ZN7cutlass13device_kernelINS_4gemm6kernel13GemmUniversalIN4cute5tupleIJiiiiEEENS1_10collective13CollectiveMmaINS1_41MainloopSm100TmaUmmaWarpSpecializedSparseILi10ELi2ELi2ENS5_IJNS4_1CILi1EEESB_SB_EEEEENS5_IJNSA_ILi128EEENSA_ILi64EEESF_EEENS_6half_tENS5_IJNS4_6LayoutINS5_IJiNS5_IJNSA_ILi2EEEiEEEiEEENS5_IJlNS5_IJSB_SJ_EEElEEEEENSI_INS5_IJNS5_IJNS5_IJNSA_ILi8EEESJ_SP_EEEiEEENS5_IJNS5_IJNSA_ILi16EEESJ_NSA_ILi4EEEEEEiEEEiEEENS5_IJNS5_IJNS5_IJSE_SS_NSA_ILi2048EEEEEENSA_ILi16384EEEEEENS5_IJNS5_IJSB_NSA_ILi1024EEENSA_ILi32EEEEEElEEElEEEEEEEESH_NS5_IJlSB_lEEENS4_8TiledMMAINS4_8MMA_AtomIJNS4_27SM100_MMA_F16BF16_SS_SPARSEISH_SH_fLi128ELi64ELNS4_4UMMA5MajorE0ELS1D_0ELNS1C_7ScaleInE0ELS1E_0EEEEEENSI_ISC_NS5_IJNSA_ILi0EEES1H_S1H_EEEEENS5_IJNS4_10UnderscoreES1K_S1K_EEEEENS4_13SM90_TMA_LOADENS4_14ComposedLayoutINS4_7SwizzleILi2ELi4ELi3EEENS4_25smem_sparse_ptr_flag_bitsILi2ELi16EEENSI_INS5_IJNS5_IJSB_SP_EEENS5_IJSJ_S12_EEEEEENS5_IJNS5_IJS1H_SF_EEESM_EEEEEEEvNS4_8identityES1N_NS1O_INS1P_ILi3ELi4ELi3EEENS4_18smem_ptr_flag_bitsILi16EEENSI_INS5_IJSP_SF_EEENS5_IJSF_SB_EEEEEEEvS20_EENS_8epilogue10collective18CollectiveEpilogueINS29_23Sm100TmaWarpSpecializedILi4ELi2ELi16ELb1ELb0EEEJSG_NS5_IJNSI_ISE_SB_EENSI_ISS_SB_EEEEEfNS5_IJSB_llEEEfS2H_NS29_6fusion15FusionCallbacksIS2D_NS2I_17LinearCombinationIffffLNS_15FloatRoundStyleE2EEESG_S2G_JEEENS4_5SM1004TMEM4LOAD26SM100_TMEM_LOAD_32dp32b16xES1N_NS1O_INS1P_ILi2ELi5ELi2EEENS22_ILi32EEENSI_INS5_IJS12_ST_EEENS5_IJSB_S12_EEEEEEENS4_39AutoVectorizingCopyWithAssumedAlignmentILi128EEENS4_14SM90_TMA_STOREES2X_S2Z_S2Z_EEEvvEEEEvNT_6ParamsE)
        /*0aec*/ 	.short	0x0380
        /*0aee*/ 	.short	0x0a00


	//----- nvinfo : EIATTR_SW_WAR
	.align		4
.L_55:
        /*0af0*/ 	.byte	0x04, 0x36
        /*0af2*/ 	.short	(.L_57 - .L_56)
.L_56:
        /*0af4*/ 	.word	0x00000008
.L_57:


//--------------------- .nv.callgraph             --------------------------
	.section	.nv.callgraph,"",@"SHT_CUDA_CALLGRAPH"
	.align	4
	.sectionentsize	8
	.align		4
        /*0000*/ 	.word	0x00000000
	.align		4
        /*0004*/ 	.word	0xffffffff
	.align		4
        /*0008*/ 	.word	index@(_ZN7cutlass13device_kernelINS_4gemm6kernel13GemmUniversalIN4cute5tupleIJiiiiEEENS1_10collective13CollectiveMmaINS1_41MainloopSm100TmaUmmaWarpSpecializedSparseILi10ELi2ELi2ENS5_IJNS4_1CILi1EEESB_SB_EEEEENS5_IJNSA_ILi128EEENSA_ILi64EEESF_EEENS_6half_tENS5_IJNS4_6LayoutINS5_IJiNS5_IJNSA_ILi2EEEiEEEiEEENS5_IJlNS5_IJSB_SJ_EEElEEEEENSI_INS5_IJNS5_IJNS5_IJNSA_ILi8EEESJ_SP_EEEiEEENS5_IJNS5_IJNSA_ILi16EEESJ_NSA_ILi4EEEEEEiEEEiEEENS5_IJNS5_IJNS5_IJSE_SS_NSA_ILi2048EEEEEENSA_ILi16384EEEEEENS5_IJNS5_IJSB_NSA_ILi1024EEENSA_ILi32EEEEEElEEElEEEEEEEESH_NS5_IJlSB_lEEENS4_8TiledMMAINS4_8MMA_AtomIJNS4_27SM100_MMA_F16BF16_SS_SPARSEISH_SH_fLi128ELi64ELNS4_4UMMA5MajorE0ELS1D_0ELNS1C_7ScaleInE0ELS1E_0EEEEEENSI_ISC_NS5_IJNSA_ILi0EEES1H_S1H_EEEEENS5_IJNS4_10UnderscoreES1K_S1K_EEEEENS4_13SM90_TMA_LOADENS4_14ComposedLayoutINS4_7SwizzleILi2ELi4ELi3EEENS4_25smem_sparse_ptr_flag_bitsILi2ELi16EEENSI_INS5_IJNS5_IJSB_SP_EEENS5_IJSJ_S12_EEEEEENS5_IJNS5_IJS1H_SF_EEESM_EEEEEEEvNS4_8identityES1N_NS1O_INS1P_ILi3ELi4ELi3EEENS4_18smem_ptr_flag_bitsILi16EEENSI_INS5_IJSP_SF_EEENS5_IJSF_SB_EEEEEEEvS20_EENS_8epilogue10collective18CollectiveEpilogueINS29_23Sm100TmaWarpSpecializedILi4ELi2ELi16ELb1ELb0EEEJSG_NS5_IJNSI_ISE_SB_EENSI_ISS_SB_EEEEEfNS5_IJSB_llEEEfS2H_NS29_6fusion15FusionCallbacksIS2D_NS2I_17LinearCombinationIffffLNS_15FloatRoundStyleE2EEESG_S2G_JEEENS4_5SM1004TMEM4LOAD26SM100_TMEM_LOAD_32dp32b16xES1N_NS1O_INS1P_ILi2ELi5ELi2EEENS22_ILi32EEENSI_INS5_IJS12_ST_EEENS5_IJSB_S12_EEEEEEENS4_39AutoVectorizingCopyWithAssumedAlignmentILi128EEENS4_14SM90_TMA_STOREES2X_S2Z_S2Z_EEEvvEEEEvNT_6ParamsE)
	.align		4
        /*000c*/ 	.word	index@(__assertfail)
	.align		4
        /*0010*/ 	.word	0x00000000
	.align		4
        /*0014*/ 	.word	0xfffffffe
	.align		4
        /*0018*/ 	.word	0x00000000
	.align		4
        /*001c*/ 	.word	0xfffffffd
	.align		4
        /*0020*/ 	.word	0x00000000
	.align		4
        /*0024*/ 	.word	0xfffffffc


//--------------------- .nv.constant4             --------------------------
	.section	.nv.constant4,"a",@progbits
	.align	8
	.align		8
.nv.constant4:
        /*0000*/ 	.dword	__assertfail
	.align		8
        /*0008*/ 	.dword	__unnamed_1
	.align		8
        /*0010*/ 	.dword	__unnamed_2
	.align		8
        /*0018*/ 	.dword	_ZN39_INTERNAL_72f9d31f_4_k_cu_1f6b7ffa_31404cuda3std3__45__cpo5beginE
	.align		8
        /*0020*/ 	.dword	_ZN39_INTERNAL_72f9d31f_4_k_cu_1f6b7ffa_31404cuda3std3__45__cpo3endE
	.align		8
        /*0028*/ 	.dword	_ZN39_INTERNAL_72f9d31f_4_k_cu_1f6b7ffa_31404cuda3std3__45__cpo6cbeginE
	.align		8
        /*0030*/ 	.dword	_ZN39_INTERNAL_72f9d31f_4_k_cu_1f6b7ffa_31404cuda3std3__45__cpo4cendE
	.align		8
        /*0038*/ 	.dword	_ZN39_INTERNAL_72f9d31f_4_k_cu_1f6b7ffa_31404cuda3std3__441_GLOBAL__N__72f9d31f_4_k_cu_1f6b7ffa_31406ignoreE
	.align		8
        /*0040*/ 	.dword	_ZN39_INTERNAL_72f9d31f_4_k_cu_1f6b7ffa_31404cuda3std3__419piecewise_constructE
	.align		8
        /*0048*/ 	.dword	_ZN39_INTERNAL_72f9d31f_4_k_cu_1f6b7ffa_31404cuda3std3__48in_placeE
	.align		8
        /*0050*/ 	.dword	_ZN39_INTERNAL_72f9d31f_4_k_cu_1f6b7ffa_31404cuda3std6ranges3__45__cpo4swapE
	.align		8
        /*0058*/ 	.dword	_ZN39_INTERNAL_72f9d31f_4_k_cu_1f6b7ffa_31404cuda3std6ranges3__45__cpo9iter_moveE
	.align		8
        /*0060*/ 	.dword	_ZN39_INTERNAL_72f9d31f_4_k_cu_1f6b7ffa_31404cute7productE
	.align		8
        /*0068*/ 	.dword	_ZN39_INTERNAL_72f9d31f_4_k_cu_1f6b7ffa_31404cute1_E
	.align		8
        /*0070*/ 	.dword	$str$25
	.align		8
        /*0078*/ 	.dword	$str$26
	.align		8
        /*0080*/ 	.dword	$str$27
	.align		8
        /*0088*/ 	.dword	$str$28


//--------------------- .text._ZN7cutlass13device_kernelINS_4gemm6kernel13GemmUniversalIN4cute5tupleIJiiiiEEENS1_10collective13CollectiveMmaINS1_41MainloopSm100TmaUmmaWarpSpecializedSparseILi10ELi2ELi2ENS5_IJNS4_1CILi1EEESB_SB_EEEEENS5_IJNSA_ILi128EEENSA_ILi64EEESF_EEENS_6half_tENS5_IJNS4_6LayoutINS5_IJiNS5_IJNSA_ILi2EEEiEEEiEEENS5_IJlNS5_IJSB_SJ_EEElEEEEENSI_INS5_IJNS5_IJNS5_IJNSA_ILi8EEESJ_SP_EEEiEEENS5_IJNS5_IJNSA_ILi16EEESJ_NSA_ILi4EEEEEEiEEEiEEENS5_IJNS5_IJNS5_IJSE_SS_NSA_ILi2048EEEEEENSA_ILi16384EEEEEENS5_IJNS5_IJSB_NSA_ILi1024EEENSA_ILi32EEEEEElEEElEEEEEEEESH_NS5_IJlSB_lEEENS4_8TiledMMAINS4_8MMA_AtomIJNS4_27SM100_MMA_F16BF16_SS_SPARSEISH_SH_fLi128ELi64ELNS4_4UMMA5MajorE0ELS1D_0ELNS1C_7ScaleInE0ELS1E_0EEEEEENSI_ISC_NS5_IJNSA_ILi0EEES1H_S1H_EEEEENS5_IJNS4_10UnderscoreES1K_S1K_EEEEENS4_13SM90_TMA_LOADENS4_14ComposedLayoutINS4_7SwizzleILi2ELi4ELi3EEENS4_25smem_sparse_ptr_flag_bitsILi2ELi16EEENSI_INS5_IJNS5_IJSB_SP_EEENS5_IJSJ_S12_EEEEEENS5_IJNS5_IJS1H_SF_EEESM_EEEEEEEvNS4_8identityES1N_NS1O_INS1P_ILi3ELi4ELi3EEENS4_18smem_ptr_flag_bitsILi16EEENSI_INS5_IJSP_SF_EEENS5_IJSF_SB_EEEEEEEvS20_EENS_8epilogue10collective18CollectiveEpilogueINS29_23Sm100TmaWarpSpecializedILi4ELi2ELi16ELb1ELb0EEEJSG_NS5_IJNSI_ISE_SB_EENSI_ISS_SB_EEEEEfNS5_IJSB_llEEEfS2H_NS29_6fusion15FusionCallbacksIS2D_NS2I_17LinearCombinationIffffLNS_15FloatRoundStyleE2EEESG_S2G_JEEENS4_5SM1004TMEM4LOAD26SM100_TMEM_LOAD_32dp32b16xES1N_NS1O_INS1P_ILi2ELi5ELi2EEENS22_ILi32EEENSI_INS5_IJS12_ST_EEENS5_IJSB_S12_EEEEEEENS4_39AutoVectorizingCopyWithAssumedAlignmentILi128EEENS4_14SM90_TMA_STOREES2X_S2Z_S2Z_EEEvvEEEEvNT_6ParamsE --------------------------
	.section	.text._ZN7cutlass13device_kernelINS_4gemm6kernel13GemmUniversalIN4cute5tupleIJiiiiEEENS1_10collective13CollectiveMmaINS1_41MainloopSm100TmaUmmaWarpSpecializedSparseILi10ELi2ELi2ENS5_IJNS4_1CILi1EEESB_SB_EEEEENS5_IJNSA_ILi128EEENSA_ILi64EEESF_EEENS_6half_tENS5_IJNS4_6LayoutINS5_IJiNS5_IJNSA_ILi2EEEiEEEiEEENS5_IJlNS5_IJSB_SJ_EEElEEEEENSI_INS5_IJNS5_IJNS5_IJNSA_ILi8EEESJ_SP_EEEiEEENS5_IJNS5_IJNSA_ILi16EEESJ_NSA_ILi4EEEEEEiEEEiEEENS5_IJNS5_IJNS5_IJSE_SS_NSA_ILi2048EEEEEENSA_ILi16384EEEEEENS5_IJNS5_IJSB_NSA_ILi1024EEENSA_ILi32EEEEEElEEElEEEEEEEESH_NS5_IJlSB_lEEENS4_8TiledMMAINS4_8MMA_AtomIJNS4_27SM100_MMA_F16BF16_SS_SPARSEISH_SH_fLi128ELi64ELNS4_4UMMA5MajorE0ELS1D_0ELNS1C_7ScaleInE0ELS1E_0EEEEEENSI_ISC_NS5_IJNSA_ILi0EEES1H_S1H_EEEEENS5_IJNS4_10UnderscoreES1K_S1K_EEEEENS4_13SM90_TMA_LOADENS4_14ComposedLayoutINS4_7SwizzleILi2ELi4ELi3EEENS4_25smem_sparse_ptr_flag_bitsILi2ELi16EEENSI_INS5_IJNS5_IJSB_SP_EEENS5_IJSJ_S12_EEEEEENS5_IJNS5_IJS1H_SF_EEESM_EEEEEEEvNS4_8identityES1N_NS1O_INS1P_ILi3ELi4ELi3EEENS4_18smem_ptr_flag_bitsILi16EEENSI_INS5_IJSP_SF_EEENS5_IJSF_SB_EEEEEEEvS20_EENS_8epilogue10collective18CollectiveEpilogueINS29_23Sm100TmaWarpSpecializedILi4ELi2ELi16ELb1ELb0EEEJSG_NS5_IJNSI_ISE_SB_EENSI_ISS_SB_EEEEEfNS5_IJSB_llEEEfS2H_NS29_6fusion15FusionCallbacksIS2D_NS2I_17LinearCombinationIffffLNS_15FloatRoundStyleE2EEESG_S2G_JEEENS4_5SM1004TMEM4LOAD26SM100_TMEM_LOAD_32dp32b16xES1N_NS1O_INS1P_ILi2ELi5ELi2EEENS22_ILi32EEENSI_INS5_IJS12_ST_EEENS5_IJSB_S12_EEEEEEENS4_39AutoVectorizingCopyWithAssumedAlignmentILi128EEENS4_14SM90_TMA_STOREES2X_S2Z_S2Z_EEEvvEEEEvNT_6ParamsE,"ax",@progbits
	.align	128
.text._ZN7cutlass13device_kernelINS_4gemm6kernel13GemmUniversalIN4cute5tupleIJiiiiEEENS1_10collective13CollectiveMmaINS1_41MainloopSm100TmaUmmaWarpSpecializedSparseILi10ELi2ELi2ENS5_IJNS4_1CILi1EEESB_SB_EEEEENS5_IJNSA_ILi128EEENSA_ILi64EEESF_EEENS_6half_tENS5_IJNS4_6LayoutINS5_IJiNS5_IJNSA_ILi2EEEiEEEiEEENS5_IJlNS5_IJSB_SJ_EEElEEEEENSI_INS5_IJNS5_IJNS5_IJNSA_ILi8EEESJ_SP_EEEiEEENS5_IJNS5_IJNSA_ILi16EEESJ_NSA_ILi4EEEEEEiEEEiEEENS5_IJNS5_IJNS5_IJSE_SS_NSA_ILi2048EEEEEENSA_ILi16384EEEEEENS5_IJNS5_IJSB_NSA_ILi1024EEENSA_ILi32EEEEEElEEElEEEEEEEESH_NS5_IJlSB_lEEENS4_8TiledMMAINS4_8MMA_AtomIJNS4_27SM100_MMA_F16BF16_SS_SPARSEISH_SH_fLi128ELi64ELNS4_4UMMA5MajorE0ELS1D_0ELNS1C_7ScaleInE0ELS1E_0EEEEEENSI_ISC_NS5_IJNSA_ILi0EEES1H_S1H_EEEEENS5_IJNS4_10UnderscoreES1K_S1K_EEEEENS4_13SM90_TMA_LOADENS4_14ComposedLayoutINS4_7SwizzleILi2ELi4ELi3EEENS4_25smem_sparse_ptr_flag_bitsILi2ELi16EEENSI_INS5_IJNS5_IJSB_SP_EEENS5_IJSJ_S12_EEEEEENS5_IJNS5_IJS1H_SF_EEESM_EEEEEEEvNS4_8identityES1N_NS1O_INS1P_ILi3ELi4ELi3EEENS4_18smem_ptr_flag_bitsILi16EEENSI_INS5_IJSP_SF_EEENS5_IJSF_SB_EEEEEEEvS20_EENS_8epilogue10collective18CollectiveEpilogueINS29_23Sm100TmaWarpSpecializedILi4ELi2ELi16ELb1ELb0EEEJSG_NS5_IJNSI_ISE_SB_EENSI_ISS_SB_EEEEEfNS5_IJSB_llEEEfS2H_NS29_6fusion15FusionCallbacksIS2D_NS2I_17LinearCombinationIffffLNS_15FloatRoundStyleE2EEESG_S2G_JEEENS4_5SM1004TMEM4LOAD26SM100_TMEM_LOAD_32dp32b16xES1N_NS1O_INS1P_ILi2ELi5ELi2EEENS22_ILi32EEENSI_INS5_IJS12_ST_EEENS5_IJSB_S12_EEEEEEENS4_39AutoVectorizingCopyWithAssumedAlignmentILi128EEENS4_14SM90_TMA_STOREES2X_S2Z_S2Z_EEEvvEEEEvNT_6ParamsE:
        .type           _ZN7cutlass13device_kernelINS_4gemm6kernel13GemmUniversalIN4cute5tupleIJiiiiEEENS1_10collective13CollectiveMmaINS1_41MainloopSm100TmaUmmaWarpSpecializedSparseILi10ELi2ELi2ENS5_IJNS4_1CILi1EEESB_SB_EEEEENS5_IJNSA_ILi128EEENSA_ILi64EEESF_EEENS_6half_tENS5_IJNS4_6LayoutINS5_IJiNS5_IJNSA_ILi2EEEiEEEiEEENS5_IJlNS5_IJSB_SJ_EEElEEEEENSI_INS5_IJNS5_IJNS5_IJNSA_ILi8EEESJ_SP_EEEiEEENS5_IJNS5_IJNSA_ILi16EEESJ_NSA_ILi4EEEEEEiEEEiEEENS5_IJNS5_IJNS5_IJSE_SS_NSA_ILi2048EEEEEENSA_ILi16384EEEEEENS5_IJNS5_IJSB_NSA_ILi1024EEENSA_ILi32EEEEEElEEElEEEEEEEESH_NS5_IJlSB_lEEENS4_8TiledMMAINS4_8MMA_AtomIJNS4_27SM100_MMA_F16BF16_SS_SPARSEISH_SH_fLi128ELi64ELNS4_4UMMA5MajorE0ELS1D_0ELNS1C_7ScaleInE0ELS1E_0EEEEEENSI_ISC_NS5_IJNSA_ILi0EEES1H_S1H_EEEEENS5_IJNS4_10UnderscoreES1K_S1K_EEEEENS4_13SM90_TMA_LOADENS4_14ComposedLayoutINS4_7SwizzleILi2ELi4ELi3EEENS4_25smem_sparse_ptr_flag_bitsILi2ELi16EEENSI_INS5_IJNS5_IJSB_SP_EEENS5_IJSJ_S12_EEEEEENS5_IJNS5_IJS1H_SF_EEESM_EEEEEEEvNS4_8identityES1N_NS1O_INS1P_ILi3ELi4ELi3EEENS4_18smem_ptr_flag_bitsILi16EEENSI_INS5_IJSP_SF_EEENS5_IJSF_SB_EEEEEEEvS20_EENS_8epilogue10collective18CollectiveEpilogueINS29_23Sm100TmaWarpSpecializedILi4ELi2ELi16ELb1ELb0EEEJSG_NS5_IJNSI_ISE_SB_EENSI_ISS_SB_EEEEEfNS5_IJSB_llEEEfS2H_NS29_6fusion15FusionCallbacksIS2D_NS2I_17LinearCombinationIffffLNS_15FloatRoundStyleE2EEESG_S2G_JEEENS4_5SM1004TMEM4LOAD26SM100_TMEM_LOAD_32dp32b16xES1N_NS1O_INS1P_ILi2ELi5ELi2EEENS22_ILi32EEENSI_INS5_IJS12_ST_EEENS5_IJSB_S12_EEEEEEENS4_39AutoVectorizingCopyWithAssumedAlignmentILi128EEENS4_14SM90_TMA_STOREES2X_S2Z_S2Z_EEEvvEEEEvNT_6ParamsE,@function
        .size           _ZN7cutlass13device_kernelINS_4gemm6kernel13GemmUniversalIN4cute5tupleIJiiiiEEENS1_10collective13CollectiveMmaINS1_41MainloopSm100TmaUmmaWarpSpecializedSparseILi10ELi2ELi2ENS5_IJNS4_1CILi1EEESB_SB_EEEEENS5_IJNSA_ILi128EEENSA_ILi64EEESF_EEENS_6half_tENS5_IJNS4_6LayoutINS5_IJiNS5_IJNSA_ILi2EEEiEEEiEEENS5_IJlNS5_IJSB_SJ_EEElEEEEENSI_INS5_IJNS5_IJNS5_IJNSA_ILi8EEESJ_SP_EEEiEEENS5_IJNS5_IJNSA_ILi16EEESJ_NSA_ILi4EEEEEEiEEEiEEENS5_IJNS5_IJNS5_IJSE_SS_NSA_ILi2048EEEEEENSA_ILi16384EEEEEENS5_IJNS5_IJSB_NSA_ILi1024EEENSA_ILi32EEEEEElEEElEEEEEEEESH_NS5_IJlSB_lEEENS4_8TiledMMAINS4_8MMA_AtomIJNS4_27SM100_MMA_F16BF16_SS_SPARSEISH_SH_fLi128ELi64ELNS4_4UMMA5MajorE0ELS1D_0ELNS1C_7ScaleInE0ELS1E_0EEEEEENSI_ISC_NS5_IJNSA_ILi0EEES1H_S1H_EEEEENS5_IJNS4_10UnderscoreES1K_S1K_EEEEENS4_13SM90_TMA_LOADENS4_14ComposedLayoutINS4_7SwizzleILi2ELi4ELi3EEENS4_25smem_sparse_ptr_flag_bitsILi2ELi16EEENSI_INS5_IJNS5_IJSB_SP_EEENS5_IJSJ_S12_EEEEEENS5_IJNS5_IJS1H_SF_EEESM_EEEEEEEvNS4_8identityES1N_NS1O_INS1P_ILi3ELi4ELi3EEENS4_18smem_ptr_flag_bitsILi16EEENSI_INS5_IJSP_SF_EEENS5_IJSF_SB_EEEEEEEvS20_EENS_8epilogue10collective18CollectiveEpilogueINS29_23Sm100TmaWarpSpecializedILi4ELi2ELi16ELb1ELb0EEEJSG_NS5_IJNSI_ISE_SB_EENSI_ISS_SB_EEEEEfNS5_IJSB_llEEEfS2H_NS29_6fusion15FusionCallbacksIS2D_NS2I_17LinearCombinationIffffLNS_15FloatRoundStyleE2EEESG_S2G_JEEENS4_5SM1004TMEM4LOAD26SM100_TMEM_LOAD_32dp32b16xES1N_NS1O_INS1P_ILi2ELi5ELi2EEENS22_ILi32EEENSI_INS5_IJS12_ST_EEENS5_IJSB_S12_EEEEEEENS4_39AutoVectorizingCopyWithAssumedAlignmentILi128EEENS4_14SM90_TMA_STOREES2X_S2Z_S2Z_EEEvvEEEEvNT_6ParamsE,(.L_x_182 - _ZN7cutlass13device_kernelINS_4gemm6kernel13GemmUniversalIN4cute5tupleIJiiiiEEENS1_10collective13CollectiveMmaINS1_41MainloopSm100TmaUmmaWarpSpecializedSparseILi10ELi2ELi2ENS5_IJNS4_1CILi1EEESB_SB_EEEEENS5_IJNSA_ILi128EEENSA_ILi64EEESF_EEENS_6half_tENS5_IJNS4_6LayoutINS5_IJiNS5_IJNSA_ILi2EEEiEEEiEEENS5_IJlNS5_IJSB_SJ_EEElEEEEENSI_INS5_IJNS5_IJNS5_IJNSA_ILi8EEESJ_SP_EEEiEEENS5_IJNS5_IJNSA_ILi16EEESJ_NSA_ILi4EEEEEEiEEEiEEENS5_IJNS5_IJNS5_IJSE_SS_NSA_ILi2048EEEEEENSA_ILi16384EEEEEENS5_IJNS5_IJSB_NSA_ILi1024EEENSA_ILi32EEEEEElEEElEEEEEEEESH_NS5_IJlSB_lEEENS4_8TiledMMAINS4_8MMA_AtomIJNS4_27SM100_MMA_F16BF16_SS_SPARSEISH_SH_fLi128ELi64ELNS4_4UMMA5MajorE0ELS1D_0ELNS1C_7ScaleInE0ELS1E_0EEEEEENSI_ISC_NS5_IJNSA_ILi0EEES1H_S1H_EEEEENS5_IJNS4_10UnderscoreES1K_S1K_EEEEENS4_13SM90_TMA_LOADENS4_14ComposedLayoutINS4_7SwizzleILi2ELi4ELi3EEENS4_25smem_sparse_ptr_flag_bitsILi2ELi16EEENSI_INS5_IJNS5_IJSB_SP_EEENS5_IJSJ_S12_EEEEEENS5_IJNS5_IJS1H_SF_EEESM_EEEEEEEvNS4_8identityES1N_NS1O_INS1P_ILi3ELi4ELi3EEENS4_18smem_ptr_flag_bitsILi16EEENSI_INS5_IJSP_SF_EEENS5_IJSF_SB_EEEEEEEvS20_EENS_8epilogue10collective18CollectiveEpilogueINS29_23Sm100TmaWarpSpecializedILi4ELi2ELi16ELb1ELb0EEEJSG_NS5_IJNSI_ISE_SB_EENSI_ISS_SB_EEEEEfNS5_IJSB_llEEEfS2H_NS29_6fusion15FusionCallbacksIS2D_NS2I_17LinearCombinationIffffLNS_15FloatRoundStyleE2EEESG_S2G_JEEENS4_5SM1004TMEM4LOAD26SM100_TMEM_LOAD_32dp32b16xES1N_NS1O_INS1P_ILi2ELi5ELi2EEENS22_ILi32EEENSI_INS5_IJS12_ST_EEENS5_IJSB_S12_EEEEEEENS4_39AutoVectorizingCopyWithAssumedAlignmentILi128EEENS4_14SM90_TMA_STOREES2X_S2Z_S2Z_EEEvvEEEEvNT_6ParamsE)
        .other          _ZN7cutlass13device_kernelINS_4gemm6kernel13GemmUniversalIN4cute5tupleIJiiiiEEENS1_10collective13CollectiveMmaINS1_41MainloopSm100TmaUmmaWarpSpecializedSparseILi10ELi2ELi2ENS5_IJNS4_1CILi1EEESB_SB_EEEEENS5_IJNSA_ILi128EEENSA_ILi64EEESF_EEENS_6half_tENS5_IJNS4_6LayoutINS5_IJiNS5_IJNSA_ILi2EEEiEEEiEEENS5_IJlNS5_IJSB_SJ_EEElEEEEENSI_INS5_IJNS5_IJNS5_IJNSA_ILi8EEESJ_SP_EEEiEEENS5_IJNS5_IJNSA_ILi16EEESJ_NSA_ILi4EEEEEEiEEEiEEENS5_IJNS5_IJNS5_IJSE_SS_NSA_ILi2048EEEEEENSA_ILi16384EEEEEENS5_IJNS5_IJSB_NSA_ILi1024EEENSA_ILi32EEEEEElEEElEEEEEEEESH_NS5_IJlSB_lEEENS4_8TiledMMAINS4_8MMA_AtomIJNS4_27SM100_MMA_F16BF16_SS_SPARSEISH_SH_fLi128ELi64ELNS4_4UMMA5MajorE0ELS1D_0ELNS1C_7ScaleInE0ELS1E_0EEEEEENSI_ISC_NS5_IJNSA_ILi0EEES1H_S1H_EEEEENS5_IJNS4_10UnderscoreES1K_S1K_EEEEENS4_13SM90_TMA_LOADENS4_14ComposedLayoutINS4_7SwizzleILi2ELi4ELi3EEENS4_25smem_sparse_ptr_flag_bitsILi2ELi16EEENSI_INS5_IJNS5_IJSB_SP_EEENS5_IJSJ_S12_EEEEEENS5_IJNS5_IJS1H_SF_EEESM_EEEEEEEvNS4_8identityES1N_NS1O_INS1P_ILi3ELi4ELi3EEENS4_18smem_ptr_flag_bitsILi16EEENSI_INS5_IJSP_SF_EEENS5_IJSF_SB_EEEEEEEvS20_EENS_8epilogue10collective18CollectiveEpilogueINS29_23Sm100TmaWarpSpecializedILi4ELi2ELi16ELb1ELb0EEEJSG_NS5_IJNSI_ISE_SB_EENSI_ISS_SB_EEEEEfNS5_IJSB_llEEEfS2H_NS29_6fusion15FusionCallbacksIS2D_NS2I_17LinearCombinationIffffLNS_15FloatRoundStyleE2EEESG_S2G_JEEENS4_5SM1004TMEM4LOAD26SM100_TMEM_LOAD_32dp32b16xES1N_NS1O_INS1P_ILi2ELi5ELi2EEENS22_ILi32EEENSI_INS5_IJS12_ST_EEENS5_IJSB_S12_EEEEEEENS4_39AutoVectorizingCopyWithAssumedAlignmentILi128EEENS4_14SM90_TMA_STOREES2X_S2Z_S2Z_EEEvvEEEEvNT_6ParamsE,@"STO_CUDA_ENTRY STV_DEFAULT"
_ZN7cutlass13device_kernelINS_4gemm6kernel13GemmUniversalIN4cute5tupleIJiiiiEEENS1_10collective13CollectiveMmaINS1_41MainloopSm100TmaUmmaWarpSpecializedSparseILi10ELi2ELi2ENS5_IJNS4_1CILi1EEESB_SB_EEEEENS5_IJNSA_ILi128EEENSA_ILi64EEESF_EEENS_6half_tENS5_IJNS4_6LayoutINS5_IJiNS5_IJNSA_ILi2EEEiEEEiEEENS5_IJlNS5_IJSB_SJ_EEElEEEEENSI_INS5_IJNS5_IJNS5_IJNSA_ILi8EEESJ_SP_EEEiEEENS5_IJNS5_IJNSA_ILi16EEESJ_NSA_ILi4EEEEEEiEEEiEEENS5_IJNS5_IJNS5_IJSE_SS_NSA_ILi2048EEEEEENSA_ILi16384EEEEEENS5_IJNS5_IJSB_NSA_ILi1024EEENSA_ILi32EEEEEElEEElEEEEEEEESH_NS5_IJlSB_lEEENS4_8TiledMMAINS4_8MMA_AtomIJNS4_27SM100_MMA_F16BF16_SS_SPARSEISH_SH_fLi128ELi64ELNS4_4UMMA5MajorE0ELS1D_0ELNS1C_7ScaleInE0ELS1E_0EEEEEENSI_ISC_NS5_IJNSA_ILi0EEES1H_S1H_EEEEENS5_IJNS4_10UnderscoreES1K_S1K_EEEEENS4_13SM90_TMA_LOADENS4_14ComposedLayoutINS4_7SwizzleILi2ELi4ELi3EEENS4_25smem_sparse_ptr_flag_bitsILi2ELi16EEENSI_INS5_IJNS5_IJSB_SP_EEENS5_IJSJ_S12_EEEEEENS5_IJNS5_IJS1H_SF_EEESM_EEEEEEEvNS4_8identityES1N_NS1O_INS1P_ILi3ELi4ELi3EEENS4_18smem_ptr_flag_bitsILi16EEENSI_INS5_IJSP_SF_EEENS5_IJSF_SB_EEEEEEEvS20_EENS_8epilogue10collective18CollectiveEpilogueINS29_23Sm100TmaWarpSpecializedILi4ELi2ELi16ELb1ELb0EEEJSG_NS5_IJNSI_ISE_SB_EENSI_ISS_SB_EEEEEfNS5_IJSB_llEEEfS2H_NS29_6fusion15FusionCallbacksIS2D_NS2I_17LinearCombinationIffffLNS_15FloatRoundStyleE2EEESG_S2G_JEEENS4_5SM1004TMEM4LOAD26SM100_TMEM_LOAD_32dp32b16xES1N_NS1O_INS1P_ILi2ELi5ELi2EEENS22_ILi32EEENSI_INS5_IJS12_ST_EEENS5_IJSB_S12_EEEEEEENS4_39AutoVectorizingCopyWithAssumedAlignmentILi128EEENS4_14SM90_TMA_STOREES2X_S2Z_S2Z_EEEvvEEEEvNT_6ParamsE:
[----:B------:R-:W1:Y:S01]  /*0000*/  LDC R1, c[0x0][0x37c] ;  /* 0x0000df00ff017b82 */ /* 0x000e620000000800 */
[----:B------:R-:W2:Y:S01]  /*0010*/  S2R R72, SR_TID.X ;  /* 0x0000000000487919 */ /* 0x000ea20000002100 */
[----:B------:R-:W3:Y:S01]  /*0020*/  LDCU.64 UR4, c[0x0][0xa90] ;  /* 0x00015200ff0477ac */ /* 0x000ee20008000a00 */
[----:B------:R-:W-:Y:S02]  /*0030*/  PRMT R59, RZ, 0x7610, R59 ;  /* 0x00007610ff3b7816 */ /* 0x000fe4000000003b */
[----:B------:R-:W-:Y:S01]  /*0040*/  ELECT P4, URZ, PT ;  /* 0x0000000000ff782f */ /* 0x000fe20003880000 */
[----:B------:R-:W4:Y:S01]  /*0050*/  LDCU.64 UR38, c[0x0][0x358] ;  /* 0x00006b00ff2677ac */ /* 0x000f220008000a00 */
[----:B---3--:R-:W-:-:S04]  /*0060*/  UISETP.NE.U32.AND UP0, UPT, UR4, URZ, UPT ;  /* 0x000000ff0400728c */ /* 0x008fc8000bf05070 */
[----:B------:R-:W-:Y:S01]  /*0070*/  UISETP.NE.AND.EX UP0, UPT, UR5, URZ, UPT, UP0 ;  /* 0x000000ff0500728c */ /* 0x000fe2000bf05300 */
[----:B--2---:R-:W-:-:S05]  /*0080*/  SHF.R.U32.HI R63, RZ, 0x5, R72 ;  /* 0x00000005ff3f7819 */ /* 0x004fca0000011648 */
[----:B------:R-:W2:Y:S02]  /*0090*/  SHFL.IDX PT, R0, R63, RZ, 0x1f ;  /* 0x00001fff3f007589 */ /* 0x000ea400000e0000 */
[----:B--2---:R-:W-:Y:S01]  /*00a0*/  R2UR UR8, R0 ;  /* 0x00000000000872ca */ /* 0x004fe200000e0000 */
[----:B-1--4-:R-:W-:-:S14]  /*00b0*/  BRA.U UP0, `(.L_x_0) ;  /* 0x00000001002c7547 */ /* 0x012fdc000b800000 */
[----:B------:R-:W1:Y:S02]  /*00c0*/  LDCU.64 UR6, c[0x0][0xa88] ;  /* 0x00015100ff0677ac */ /* 0x000e640008000a00 */
[----:B-1----:R-:W-:-:S04]  /*00d0*/  UISETP.NE.U32.AND UP0, UPT, UR6, URZ, UPT ;  /* 0x000000ff0600728c */ /* 0x002fc8000bf05070 */
[----:B------:R-:W-:-:S09]  /*00e0*/  UISETP.NE.AND.EX UP0, UPT, UR7, URZ, UPT, UP0 ;  /* 0x000000ff0700728c */ /* 0x000fd2000bf05300 */
[----:B------:R-:W-:Y:S05]  /*00f0*/  BRA.U !UP0, `(.L_x_1) ;  /* 0x0000000108107547 */ /* 0x000fea000b800000 */
[----:B------:R-:W1:Y:S02]  /*0100*/  LDC.64 R2, c[0x0][0xa88] ;  /* 0x0002a200ff027b82 */ /* 0x000e640000000a00 */
[----:B-1----:R1:W5:Y:S01]  /*0110*/  LDG.E R35, desc[UR38][R2.64] ;  /* 0x0000002602237981 */ /* 0x002362000c1e1900 */
[----:B------:R-:W-:Y:S01]  /*0120*/  HFMA2 R59, -RZ, RZ, 0, 5.9604644775390625e-08 ;  /* 0x00000001ff3b7431 */ /* 0x000fe200000001ff */
[----:B------:R-:W-:Y:S05]  /*0130*/  BRA `(.L_x_0) ;  /* 0x00000000000c7947 */ /* 0x000fea0003800000 */
.L_x_1:
[----:B------:R-:W1:Y:S01]  /*0140*/  LDCU UR6, c[0x0][0xa80] ;  /* 0x00015000ff0677ac */ /* 0x000e620008000800 */
[----:B------:R-:W-:Y:S01]  /*0150*/  HFMA2 R59, -RZ, RZ, 0, 5.9604644775390625e-08 ;  /* 0x00000001ff3b7431 */ /* 0x000fe200000001ff */
[----:B-1----:R-:W-:-:S07]  /*0160*/  MOV R35, UR6 ;  /* 0x0000000600237c02 */ /* 0x002fce0008000f00 */
.L_x_0:
[----:B------:R-:W2:Y:S02]  /*0170*/  LDCU.64 UR6, c[0x0][0xab0] ;  /* 0x00015600ff0677ac */ /* 0x000ea40008000a00 */
[----:B--2---:R-:W-:-:S04]  /*0180*/  UISETP.NE.U32.AND UP0, UPT, UR6, URZ, UPT ;  /* 0x000000ff0600728c */ /* 0x004fc8000bf05070 */
[----:B------:R-:W-:-:S09]  /*0190*/  UISETP.NE.AND.EX UP0, UPT, UR7, URZ, UPT, UP0 ;  /* 0x000000ff0700728c */ /* 0x000fd2000bf05300 */
[----:B------:R-:W-:Y:S05]  /*01a0*/  BRA.U UP0, `(.L_x_2) ;  /* 0x0000000100247547 */ /* 0x000fea000b800000 */
[----:B------:R-:W2:Y:S02]  /*01b0*/  LDCU.64 UR6, c[0x0][0xaa8] ;  /* 0x00015500ff0677ac */ /* 0x000ea40008000a00 */
[----:B--2---:R-:W-:-:S04]  /*01c0*/  UISETP.NE.U32.AND UP0, UPT, UR6, URZ, UPT ;  /* 0x000000ff0600728c */ /* 0x004fc8000bf05070 */
[----:B------:R-:W-:-:S09]  /*01d0*/  UISETP.NE.AND.EX UP0, UPT, UR7, URZ, UPT, UP0 ;  /* 0x000000ff0700728c */ /* 0x000fd2000bf05300 */
[----:B------:R-:W-:Y:S05]  /*01e0*/  BRA.U !UP0, `(.L_x_3) ;  /* 0x00000001080c7547 */ /* 0x000fea000b800000 */
[----:B------:R-:W2:Y:S02]  /*01f0*/  LDC.64 R32, c[0x0][0xaa8] ;  /* 0x0002aa00ff207b82 */ /* 0x000ea40000000a00 */
[----:B--2---:R2:W5:Y:S01]  /*0200*/  LDG.E R32, desc[UR38][R32.64] ;  /* 0x0000002620207981 */ /* 0x004562000c1e1900 */
[----:B------:R-:W-:Y:S05]  /*0210*/  BRA `(.L_x_2) ;  /* 0x0000000000087947 */ /* 0x000fea0003800000 */
.L_x_3:
[----:B------:R-:W2:Y:S02]  /*0220*/  LDCU UR6, c[0x0][0xaa0] ;  /* 0x00015400ff0677ac */ /* 0x000ea40008000800 */
[----:B--2---:R-:W-:Y:S02]  /*0230*/  MOV R32, UR6 ;  /* 0x0000000600207c02 */ /* 0x004fe40008000f00 */
.L_x_2:
[----:B------:R-:W-:Y:S01]  /*0240*/  IMAD.U32 R0, RZ, RZ, UR8 ;  /* 0x00000008ff007e24 */ /* 0x000fe2000f8e00ff */
[----:B------:R-:W-:Y:S04]  /*0250*/  BSSY.RECONVERGENT B0, `(.L_x_4) ;  /* 0x000000f000007945 */ /* 0x000fe80003800200 */
[C---:B------:R-:W-:Y:S02]  /*0260*/  ISETP.NE.OR P1, PT, R0.reuse, 0x1, !P4 ;  /* 0x000000010000780c */ /* 0x040fe40006725670 */
[----:B------:R-:W-:-:S11]  /*0270*/  ISETP.NE.OR P0, PT, R0, 0x3, !P4 ;  /* 0x000000030000780c */ /* 0x000fd60006705670 */
[----:B------:R-:W-:Y:S05]  /*0280*/  @P1 BRA `(.L_x_5) ;  /* 0x00000000002c1947 */ /* 0x000fea0003800000 */
[----:B------:R-:W3:Y:S02]  /*0290*/  LDCU.64 UR6, c[0x0][0x348] ;  /* 0x00006900ff0677ac */ /* 0x000ee40008000a00 */
[----:B---3--:R-:W-:Y:S02]  /*02a0*/  UIADD3 UR12, UP2, UPT, UR6, 0x80, URZ ;  /* 0x00000080060c7890 */ /* 0x008fe4000ff5e0ff */
[----:B------:R-:W-:Y:S02]  /*02b0*/  UIADD3 UR10, UP1, UPT, UR6, 0x280, URZ ;  /* 0x00000280060a7890 */ /* 0x000fe4000ff3e0ff */
[----:B------:R-:W-:Y:S02]  /*02c0*/  UIADD3 UR6, UP0, UPT, UR6, 0x180, URZ ;  /* 0x0000018006067890 */ /* 0x000fe4000ff1e0ff */
[----:B------:R-:W-:Y:S02]  /*02d0*/  UIADD3.X UR13, UPT, UPT, URZ, UR7, URZ, UP2, !UPT ;  /* 0x00000007ff0d7290 */ /* 0x000fe400097fe4ff */
[----:B------:R-:W-:-:S02]  /*02e0*/  UIADD3.X UR11, UPT, UPT, URZ, UR7, URZ, UP1, !UPT ;  /* 0x00000007ff0b7290 */ /* 0x000fc40008ffe4ff */
[----:B------:R-:W-:-:S05]  /*02f0*/  UIADD3.X UR7, UPT, UPT, URZ, UR7, URZ, UP0, !UPT ;  /* 0x00000007ff077290 */ /* 0x000fca00087fe4ff */
[----:B------:R3:W-:Y:S02]  /*0300*/  UTMACCTL.PF [UR12] ;  /* 0x000000000c0079b9 */ /* 0x0007e40008040000 */
[----:B------:R3:W-:Y:S02]  /*0310*/  UTMACCTL.PF [UR10] ;  /* 0x000000000a0079b9 */ /* 0x0007e40008040000 */
[----:B------:R3:W-:Y:S02]  /*0320*/  UTMACCTL.PF [UR6] ;  /* 0x00000000060079b9 */ /* 0x0007e40008040000 */
[----:B---3--:R-:W-:Y:S01]  /*0330*/  NOP ;  /* 0x0000000000007918 */ /* 0x008fe20000000000 */
.L_x_5:
[----:B------:R-:W-:Y:S05]  /*0340*/  BSYNC.RECONVERGENT B0 ;  /* 0x0000000000007941 */ /* 0x000fea0003800200 */
.L_x_4:
[----:B------:R-:W-:Y:S04]  /*0350*/  BSSY.RECONVERGENT B0, `(.L_x_6) ;  /* 0x000000a000007945 */ /* 0x000fe80003800200 */
[----:B------:R-:W-:Y:S05]  /*0360*/  @P0 BRA `(.L_x_7) ;  /* 0x0000000000200947 */ /* 0x000fea0003800000 */
[----:B------:R-:W3:Y:S02]  /*0370*/  LDCU.64 UR6, c[0x0][0x348] ;  /* 0x00006900ff0677ac */ /* 0x000ee40008000a00 */
[----:B---3--:R-:W-:Y:S02]  /*0380*/  UIADD3 UR10, UP1, UPT, UR6, 0x780, URZ ;  /* 0x00000780060a7890 */ /* 0x008fe4000ff3e0ff */
[----:B------:R-:W-:Y:S02]  /*0390*/  UIADD3 UR6, UP0, UPT, UR6, 0x880, URZ ;  /* 0x0000088006067890 */ /* 0x000fe4000ff1e0ff */
[----:B------:R-:W-:Y:S02]  /*03a0*/  UIADD3.X UR11, UPT, UPT, URZ, UR7, URZ, UP1, !UPT ;  /* 0x00000007ff0b7290 */ /* 0x000fe40008ffe4ff */
[----:B------:R-:W-:-:S07]  /*03b0*/  UIADD3.X UR7, UPT, UPT, URZ, UR7, URZ, UP0, !UPT ;  /* 0x00000007ff077290 */ /* 0x000fce00087fe4ff */
[----:B------:R3:W-:Y:S02]  /*03c0*/  UTMACCTL.PF [UR10] ;  /* 0x000000000a0079b9 */ /* 0x0007e40008040000 */
[----:B------:R3:W-:Y:S02]  /*03d0*/  UTMACCTL.PF [UR6] ;  /* 0x00000000060079b9 */ /* 0x0007e40008040000 */
[----:B---3--:R-:W-:Y:S01]  /*03e0*/  NOP ;  /* 0x0000000000007918 */ /* 0x008fe20000000000 */
.L_x_7:
[----:B------:R-:W-:Y:S05]  /*03f0*/  BSYNC.RECONVERGENT B0 ;  /* 0x0000000000007941 */ /* 0x000fea0003800200 */
.L_x_6:
[----:B------:R-:W3:Y:S01]  /*0400*/  LDCU.64 UR6, c[0x0][0xa88] ;  /* 0x00015100ff0677ac */ /* 0x000ee20008000a00 */
[----:B------:R-:W-:Y:S02]  /*0410*/  UISETP.EQ.U32.AND UP1, UPT, UR4, URZ, UPT ;  /* 0x000000ff0400728c */ /* 0x000fe4000bf22070 */
[----:B------:R-:W-:Y:S02]  /*0420*/  UPLOP3.LUT UP2, UPT, UPT, UPT, UPT, 0x80, 0x8 ;  /* 0x000000000008789c */ /* 0x000fe40003f4f070 */
[----:B---3--:R-:W-:-:S04]  /*0430*/  UISETP.NE.U32.AND UP0, UPT, UR6, URZ, UPT ;  /* 0x000000ff0600728c */ /* 0x008fc8000bf05070 */
[----:B------:R-:W-:-:S04]  /*0440*/  UISETP.NE.AND.EX UP0, UPT, UR7, URZ, UPT, UP0 ;  /* 0x000000ff0700728c */ /* 0x000fc8000bf05300 */
[----:B------:R-:W-:-:S04]  /*0450*/  UISETP.EQ.OR.EX UP3, UPT, UR5, URZ, !UP0, UP1 ;  /* 0x000000ff0500728c */ /* 0x000fc8000c762710 */
[----:B------:R-:W-:-:S05]  /*0460*/  UP2UR UR50, UPR, URZ, 0x8 ;  /* 0x00000008ff327883 */ /* 0x000fca0008000000 */
[----:B------:R-:W-:Y:S07]  /*0470*/  BRA.U !UP3, `(.L_x_8) ;  /* 0x000000010b207547 */ /* 0x000fee000b800000 */
[----:B------:R-:W-:Y:S01]  /*0480*/  UISETP.NE.U32.AND UP1, UPT, UR4, URZ, UPT ;  /* 0x000000ff0400728c */ /* 0x000fe2000bf25070 */
[----:B-----5:R-:W-:Y:S01]  /*0490*/  FSETP.NEU.AND P0, PT, R35, RZ, PT ;  /* 0x000000ff2300720b */ /* 0x020fe20003f0d000 */
[----:B------:R-:W-:Y:S02]  /*04a0*/  USEL UR4, URZ, 0xffffffff, UP0 ;  /* 0xffffffffff047887 */ /* 0x000fe40008000000 */
[----:B------:R-:W-:-:S10]  /*04b0*/  UISETP.NE.AND.EX UP1, UPT, UR5, URZ, UPT, UP1 ;  /* 0x000000ff0500728c */ /* 0x000fd4000bf25310 */
[----:B------:R-:W-:Y:S01]  /*04c0*/  VOTEU.ANY UP0, P0 ;  /* 0x0000000000ff7886 */ /* 0x000fe20000000100 */
[----:B------:R-:W-:-:S04]  /*04d0*/  @!UP1 USEL UR4, URZ, 0xffffffff, UP0 ;  /* 0xffffffffff049887 */ /* 0x000fc80008000000 */
[----:B------:R-:W-:-:S04]  /*04e0*/  ULOP3.LUT UR4, UR4, 0x1, URZ, 0xc0, !UPT ;  /* 0x0000000104047892 */ /* 0x000fc8000f8ec0ff */
[----:B------:R-:W-:-:S11]  /*04f0*/  UISETP.NE.U32.AND UP2, UPT, UR4, 0x1, UPT ;  /* 0x000000010400788c */ /* 0x000fd6000bf45070 */
.L_x_8:
[----:B-1----:R-:W1:Y:S02]  /*0500*/  SHFL.IDX PT, R2, R63, RZ, 0x1f ;  /* 0x00001fff3f027589 */ /* 0x002e6400000e0000 */
[----:B-1----:R-:W-:-:S13]  /*0510*/  ISETP.NE.AND P0, PT, R2, RZ, PT ;  /* 0x000000ff0200720c */ /* 0x002fda0003f05270 */
[----:B------:R-:W-:Y:S05]  /*0520*/  @P0 BRA `(.L_x_9) ;  /* 0x0000000000840947 */ /* 0x000fea0003800000 */
[----:B------:R-:W-:Y:S01]  /*0530*/  ELECT P0, URZ, PT ;  /* 0x0000000000ff782f */ /* 0x000fe20003800000 */
[----:B------:R-:W-:-:S12]  /*0540*/  BSSY.RECONVERGENT B0, `(.L_x_9) ;  /* 0x000001f000007945 */ /* 0x000fd80003800200 */
[----:B------:R-:W-:Y:S05]  /*0550*/  @!P0 BRA `(.L_x_10) ;  /* 0x0000000000748947 */ /* 0x000fea0003800000 */
[----:B------:R-:W1:Y:S01]  /*0560*/  S2UR UR5, SR_CgaCtaId ;  /* 0x00000000000579c3 */ /* 0x000e620000008800 */
[----:B------:R-:W-:Y:S01]  /*0570*/  UMOV UR6, 0x400 ;  /* 0x0000040000067882 */ /* 0x000fe20000000000 */
[----:B------:R-:W-:Y:S01]  /*0580*/  UMOV UR4, 0x1 ;  /* 0x0000000100047882 */ /* 0x000fe20000000000 */
[----:B-1----:R-:W-:Y:S02]  /*0590*/  ULEA UR5, UR5, UR6, 0x18 ;  /* 0x0000000605057291 */ /* 0x002fe4000f8ec0ff */
[----:B------:R-:W-:-:S04]  /*05a0*/  UIADD3 UR6, UPT, UPT, -UR4, 0x100000, URZ ;  /* 0x0010000004067890 */ /* 0x000fc8000fffe1ff */
[----:B------:R-:W-:Y:S02]  /*05b0*/  USHF.L.U32 UR7, UR6, 0xb, URZ ;  /* 0x0000000b06077899 */ /* 0x000fe400080006ff */
[----:B------:R-:W-:Y:S01]  /*05c0*/  USHF.L.U32 UR6, UR6, 0x1, URZ ;  /* 0x0000000106067899 */ /* 0x000fe200080006ff */
[----:B------:R-:W1:Y:S11]  /*05d0*/  FENCE.VIEW.ASYNC.S ;  /* 0x00000000000073c6 */ /* 0x000e760000000000 */
[----:B-1----:R1:W3:Y:S01]  /*05e0*/  SYNCS.EXCH.64 URZ, [UR5], UR6 ;  /* 0x0000000605ff75b2 */ /* 0x0022e20008000100 */
[----:B------:R1:W4:Y:S01]  /*05f0*/  SYNCS.EXCH.64 URZ, [UR5+0x50], UR6 ;  /* 0x0000500605ff75b2 */ /* 0x0003220008000100 */
[----:B------:R1:W1:Y:S01]  /*0600*/  SYNCS.EXCH.64 URZ, [UR5+0x8], UR6 ;  /* 0x0000080605ff75b2 */ /* 0x0002620008000100 */
        /* <DEDUP_REMOVED lines=17> */
[----:B------:R-:W-:Y:S01]  /*0720*/  NOP ;  /* 0x0000000000007918 */ /* 0x000fe20000000000 */
.L_x_10:
[----:B-1----:R-:W-:Y:S05]  /*0730*/  BSYNC.RECONVERGENT B0 ;  /* 0x0000000000007941 */ /* 0x002fea0003800200 */
.L_x_9:
[----:B------:R-:W1:Y:S01]  /*0740*/  SHFL.IDX PT, R2, R63, RZ, 0x1f ;  /* 0x00001fff3f027589 */ /* 0x000e6200000e0000 */
[----:B------:R-:W-:Y:S01]  /*0750*/  NOP ;  /* 0x0000000000007918 */ /* 0x000fe20000000000 */
[----:B-1----:R-:W-:-:S13]  /*0760*/  ISETP.NE.AND P0, PT, R2, 0x1, PT ;  /* 0x000000010200780c */ /* 0x002fda0003f05270 */
[----:B------:R-:W-:Y:S05]  /*0770*/  @P0 BRA `(.L_x_11) ;  /* 0x0000000000580947 */ /* 0x000fea0003800000 */
[----:B------:R-:W1:Y:S01]  /*0780*/  S2UR UR6, SR_CgaCtaId ;  /* 0x00000000000679c3 */ /* 0x000e620000008800 */
[----:B------:R-:W-:Y:S01]  /*0790*/  UMOV UR7, 0x400 ;  /* 0x0000040000077882 */ /* 0x000fe20000000000 */
[----:B------:R-:W-:Y:S01]  /*07a0*/  UMOV UR5, 0x20 ;  /* 0x0000002000057882 */ /* 0x000fe20000000000 */
[----:B------:R-:W-:Y:S01]  /*07b0*/  UMOV UR4, 0x80 ;  /* 0x0000008000047882 */ /* 0x000fe20000000000 */
[----:B------:R-:W-:-:S04]  /*07c0*/  UIADD3 UR10, UPT, UPT, -UR5, 0x100000, URZ ;  /* 0x00100000050a7890 */ /* 0x000fc8000fffe1ff */
[----:B------:R-:W-:Y:S02]  /*07d0*/  USHF.L.U32 UR11, UR10, 0xb, URZ ;  /* 0x0000000b0a0b7899 */ /* 0x000fe400080006ff */
[----:B------:R-:W-:Y:S02]  /*07e0*/  USHF.L.U32 UR10, UR10, 0x1, URZ ;  /* 0x000000010a0a7899 */ /* 0x000fe400080006ff */
[----:B------:R-:W-:-:S04]  /*07f0*/  UIADD3 UR4, UPT, UPT, -UR4, 0x100000, URZ ;  /* 0x0010000004047890 */ /* 0x000fc8000fffe1ff */
[----:B------:R-:W-:Y:S02]  /*0800*/  USHF.L.U32 UR5, UR4, 0xb, URZ ;  /* 0x0000000b04057899 */ /* 0x000fe400080006ff */
[----:B------:R-:W-:Y:S01]  /*0810*/  USHF.L.U32 UR4, UR4, 0x1, URZ ;  /* 0x0000000104047899 */ /* 0x000fe200080006ff */
[----:B------:R-:W-:Y:S01]  /*0820*/  ELECT P0, URZ, PT ;  /* 0x0000000000ff782f */ /* 0x000fe20003800000 */
[----:B-1----:R-:W-:Y:S01]  /*0830*/  ULEA UR6, UR6, UR7, 0x18 ;  /* 0x0000000706067291 */ /* 0x002fe2000f8ec0ff */
[----:B------:R-:W1:Y:S11]  /*0840*/  FENCE.VIEW.ASYNC.S ;  /* 0x00000000000073c6 */ /* 0x000e760000000000 */
[----:B-1----:R1:W1:Y:S01]  /*0850*/  SYNCS.EXCH.64 URZ, [UR6+0xa0], UR10 ;  /* 0x0000a00a06ff75b2 */ /* 0x0022620008000100 */
        /* <DEDUP_REMOVED lines=8> */
.L_x_11:
[----:B------:R-:W2:Y:S01]  /*08e0*/  SHFL.IDX PT, R2, R63, RZ, 0x1f ;  /* 0x00001fff3f027589 */ /* 0x000ea200000e0000 */
[----:B------:R-:W-:Y:S01]  /*08f0*/  NOP ;  /* 0x0000000000007918 */ /* 0x000fe20000000000 */
[----:B--2---:R-:W-:-:S13]  /*0900*/  ISETP.NE.AND P0, PT, R2, 0x3, PT ;  /* 0x000000030200780c */ /* 0x004fda0003f05270 */
[----:B------:R-:W-:Y:S05]  /*0910*/  @P0 BRA `(.L_x_12) ;  /* 0x0000000000300947 */ /* 0x000fea0003800000 */
[----:B-1----:R-:W1:Y:S01]  /*0920*/  S2UR UR5, SR_CgaCtaId ;  /* 0x00000000000579c3 */ /* 0x002e620000008800 */
[----:B------:R-:W-:Y:S01]  /*0930*/  UMOV UR6, 0x400 ;  /* 0x0000040000067882 */ /* 0x000fe20000000000 */
[----:B------:R-:W-:Y:S01]  /*0940*/  UMOV UR4, 0x20 ;  /* 0x0000002000047882 */ /* 0x000fe20000000000 */
[----:B------:R-:W-:Y:S01]  /*0950*/  ELECT P0, URZ, PT ;  /* 0x0000000000ff782f */ /* 0x000fe20003800000 */
[----:B-1----:R-:W-:Y:S02]  /*0960*/  ULEA UR5, UR5, UR6, 0x18 ;  /* 0x0000000605057291 */ /* 0x002fe4000f8ec0ff */
[----:B------:R-:W-:-:S04]  /*0970*/  UIADD3 UR6, UPT, UPT, -UR4, 0x100000, URZ ;  /* 0x0010000004067890 */ /* 0x000fc8000fffe1ff */
[----:B------:R-:W-:Y:S02]  /*0980*/  USHF.L.U32 UR7, UR6, 0xb, URZ ;  /* 0x0000000b06077899 */ /* 0x000fe400080006ff */
[----:B------:R-:W-:Y:S01]  /*0990*/  USHF.L.U32 UR6, UR6, 0x1, URZ ;  /* 0x0000000106067899 */ /* 0x000fe200080006ff */
[----:B------:R-:W1:Y:S11]  /*09a0*/  FENCE.VIEW.ASYNC.S ;  /* 0x00000000000073c6 */ /* 0x000e760000000000 */
[----:B-1----:R2:W1:Y:S01]  /*09b0*/  SYNCS.EXCH.64 URZ, [UR5+0xe0], UR6 ;  /* 0x0000e00605ff75b2 */ /* 0x0024620008000100 */
[----:B------:R2:W1:Y:S02]  /*09c0*/  SYNCS.EXCH.64 URZ, [UR5+0xe8], UR6 ;  /* 0x0000e80605ff75b2 */ /* 0x0004640008000100 */
[----:B--2---:R-:W-:Y:S01]  /*09d0*/  NOP ;  /* 0x0000000000007918 */ /* 0x004fe20000000000 */
.L_x_12:
[----:B------:R-:W2:Y:S01]  /*09e0*/  SHFL.IDX PT, R2, R63, RZ, 0x1f ;  /* 0x00001fff3f027589 */ /* 0x000ea200000e0000 */
[----:B------:R-:W-:Y:S01]  /*09f0*/  NOP ;  /* 0x0000000000007918 */ /* 0x000fe20000000000 */
[----:B--2---:R-:W-:-:S13]  /*0a00*/  ISETP.NE.AND P0, PT, R2, 0x4, PT ;  /* 0x000000040200780c */ /* 0x004fda0003f05270 */
[----:B------:R-:W-:Y:S05]  /*0a10*/  @P0 BRA `(.L_x_13) ;  /* 0x00000000004c0947 */ /* 0x000fea0003800000 */
[----:B-1----:R-:W1:Y:S01]  /*0a20*/  S2UR UR5, SR_CgaCtaId ;  /* 0x00000000000579c3 */ /* 0x002e620000008800 */
[----:B------:R-:W-:Y:S01]  /*0a30*/  UMOV UR7, 0x100 ;  /* 0x0000010000077882 */ /* 0x000fe20000000000 */
[----:B------:R-:W-:Y:S01]  /*0a40*/  UMOV UR6, 0x400 ;  /* 0x0000040000067882 */ /* 0x000fe20000000000 */
[----:B------:R-:W-:Y:S01]  /*0a50*/  USEL UR7, UR7, 0xe0, UP2 ;  /* 0x000000e007077887 */ /* 0x000fe20009000000 */
[----:B------:R-:W-:Y:S01]  /*0a60*/  UMOV UR4, 0x1 ;  /* 0x0000000100047882 */ /* 0x000fe20000000000 */
[----:B------:R-:W-:Y:S01]  /*0a70*/  ELECT P0, URZ, PT ;  /* 0x0000000000ff782f */ /* 0x000fe20003800000 */
[----:B------:R-:W-:-:S04]  /*0a80*/  UIADD3 UR10, UPT, UPT, -UR4, 0x100000, URZ ;  /* 0x00100000040a7890 */ /* 0x000fc8000fffe1ff */
[----:B------:R-:W-:Y:S02]  /*0a90*/  USHF.L.U32 UR11, UR10, 0xb, URZ ;  /* 0x0000000b0a0b7899 */ /* 0x000fe400080006ff */
[----:B------:R-:W-:Y:S02]  /*0aa0*/  USHF.L.U32 UR10, UR10, 0x1, URZ ;  /* 0x000000010a0a7899 */ /* 0x000fe400080006ff */
[----:B-1----:R-:W-:Y:S02]  /*0ab0*/  ULEA UR5, UR5, UR6, 0x18 ;  /* 0x0000000605057291 */ /* 0x002fe4000f8ec0ff */
[----:B------:R-:W-:-:S04]  /*0ac0*/  UIADD3 UR6, UPT, UPT, -UR7, 0x100000, URZ ;  /* 0x0010000007067890 */ /* 0x000fc8000fffe1ff */
[----:B------:R-:W-:Y:S02]  /*0ad0*/  USHF.L.U32 UR7, UR6, 0xb, URZ ;  /* 0x0000000b06077899 */ /* 0x000fe400080006ff */
[----:B------:R-:W-:Y:S01]  /*0ae0*/  USHF.L.U32 UR6, UR6, 0x1, URZ ;  /* 0x0000000106067899 */ /* 0x000fe200080006ff */
[----:B------:R-:W1:Y:S03]  /*0af0*/  FENCE.VIEW.ASYNC.S ;  /* 0x00000000000073c6 */ /* 0x000e660000000000 */
[----:B-1----:R2:W1:Y:S08]  /*0b00*/  SYNCS.EXCH.64 URZ, [UR5+0xf0], UR10 ;  /* 0x0000f00a05ff75b2 */ /* 0x0024700008000100 */
[----:B------:R2:W1:Y:S01]  /*0b10*/  SYNCS.EXCH.64 URZ, [UR5+0x100], UR6 ;  /* 0x0001000605ff75b2 */ /* 0x0004620008000100 */
[----:B------:R2:W1:Y:S01]  /*0b20*/  SYNCS.EXCH.64 URZ, [UR5+0xf8], UR10 ;  /* 0x0000f80a05ff75b2 */ /* 0x0004620008000100 */
[----:B------:R2:W1:Y:S02]  /*0b30*/  SYNCS.EXCH.64 URZ, [UR5+0x108], UR6 ;  /* 0x0001080605ff75b2 */ /* 0x0004640008000100 */
[----:B--2---:R-:W-:Y:S01]  /*0b40*/  NOP ;  /* 0x0000000000007918 */ /* 0x004fe20000000000 */
.L_x_13:
[----:B------:R-:W2:Y:S01]  /*0b50*/  SHFL.IDX PT, R2, R63, RZ, 0x1f ;  /* 0x00001fff3f027589 */ /* 0x000ea200000e0000 */
[----:B------:R-:W-:Y:S01]  /*0b60*/  NOP ;  /* 0x0000000000007918 */ /* 0x000fe20000000000 */
[----:B--2---:R-:W-:-:S13]  /*0b70*/  ISETP.NE.AND P0, PT, R2, 0x5, PT ;  /* 0x000000050200780c */ /* 0x004fda0003f05270 */
[----:B------:R-:W-:Y:S05]  /*0b80*/  @P0 BRA `(.L_x_14) ;  /* 0x0000000000480947 */ /* 0x000fea0003800000 */
[----:B-1----:R-:W1:Y:S01]  /*0b90*/  S2UR UR6, SR_CgaCtaId ;  /* 0x00000000000679c3 */ /* 0x002e620000008800 */
        /* <DEDUP_REMOVED lines=15> */
[----:B------:R2:W1:Y:S02]  /*0c90*/  SYNCS.EXCH.64 URZ, [UR6+0x128], UR4 ;  /* 0x0001280406ff75b2 */ /* 0x0004640008000100 */
[----:B--2---:R-:W-:Y:S01]  /*0ca0*/  NOP ;  /* 0x0000000000007918 */ /* 0x004fe20000000000 */
.L_x_14:
[----:B------:R-:W2:Y:S01]  /*0cb0*/  SHFL.IDX PT, R2, R63, RZ, 0x1f ;  /* 0x00001fff3f027589 */ /* 0x000ea200000e0000 */
[----:B-1----:R-:W1:Y:S01]  /*0cc0*/  S2UR UR11, SR_CTAID.X ;  /* 0x00000000000b79c3 */ /* 0x002e620000002500 */
[----:B------:R-:W-:Y:S01]  /*0cd0*/  NOP ;  /* 0x0000000000007918 */ /* 0x000fe20000000000 */
[----:B--2---:R-:W-:-:S13]  /*0ce0*/  ISETP.NE.AND P0, PT, R2, 0x3, PT ;  /* 0x000000030200780c */ /* 0x004fda0003f05270 */
[----:B-1----:R-:W-:Y:S05]  /*0cf0*/  @P0 BRA `(.L_x_15) ;  /* 0x0000000000380947 */ /* 0x002fea0003800000 */
[----:B------:R-:W1:Y:S01]  /*0d00*/  S2UR UR5, SR_CgaCtaId ;  /* 0x00000000000579c3 */ /* 0x000e620000008800 */
        /* <DEDUP_REMOVED lines=8> */
[----:B-1----:R1:W2:Y:S01]  /*0d90*/  SYNCS.EXCH.64 URZ, [UR5+0x130], UR6 ;  /* 0x0001300605ff75b2 */ /* 0x0022a20008000100 */
[----:B------:R1:W1:Y:S01]  /*0da0*/  SYNCS.EXCH.64 URZ, [UR5+0x140], UR6 ;  /* 0x0001400605ff75b2 */ /* 0x0002620008000100 */
[----:B------:R1:W1:Y:S01]  /*0db0*/  SYNCS.EXCH.64 URZ, [UR5+0x138], UR6 ;  /* 0x0001380605ff75b2 */ /* 0x0002620008000100 */
[----:B------:R1:W1:Y:S01]  /*0dc0*/  SYNCS.EXCH.64 URZ, [UR5+0x148], UR6 ;  /* 0x0001480605ff75b2 */ /* 0x0002620008000100 */
[----:B------:R-:W-:Y:S01]  /*0dd0*/  NOP ;  /* 0x0000000000007918 */ /* 0x000fe20000000000 */
.L_x_15:
[----:B------:R-:W3:Y:S01]  /*0de0*/  S2UR UR4, SR_CTAID.Y ;  /* 0x00000000000479c3 */ /* 0x000ee20000002600 */
[----:B------:R-:W-:-:S05]  /*0df0*/  CS2R.32 R58, SR_CgaSize ;  /* 0x00000000003a7805 */ /* 0x000fca0000008a00 */
[----:B------:R-:W-:-:S05]  /*0e00*/  IMAD R58, R58, -0xa0, RZ ;  /* 0xffffff603a3a7824 */ /* 0x000fca00078e02ff */
[----:B-1----:R-:W-:-:S14]  /*0e10*/  R2UR UR5, R58 ;  /* 0x000000003a0572ca */ /* 0x002fdc00000e0000 */
[----:B------:R-:W1:Y:S01]  /*0e20*/  LDCU UR5, c[0x0][UR5+0x2b4] ;  /* 0x00005680050577ac */ /* 0x000e620008000800 */
[----:B------:R-:W-:Y:S01]  /*0e30*/  I2FP.F32.U32 R5, UR11 ;  /* 0x0000000b00057c45 */ /* 0x000fe20008201000 */
[----:B------:R-:W-:Y:S01]  /*0e40*/  NOP ;  /* 0x0000000000007918 */ /* 0x000fe20000000000 */
[----:B------:R-:W-:-:S05]  /*0e50*/  CS2R.32 R58, SR_CgaSize ;  /* 0x00000000003a7805 */ /* 0x000fca0000008a00 */
[----:B------:R-:W-:-:S05]  /*0e60*/  IMAD R58, R58, -0xa0, RZ ;  /* 0xffffff603a3a7824 */ /* 0x000fca00078e02ff */
[----:B------:R-:W-:-:S14]  /*0e70*/  R2UR UR6, R58 ;  /* 0x000000003a0672ca */ /* 0x000fdc00000e0000 */
[----:B------:R-:W4:Y:S01]  /*0e80*/  LDCU UR6, c[0x0][UR6+0x2b0] ;  /* 0x00005600060677ac */ /* 0x000f220008000800 */
[----:B------:R-:W2:Y:S01]  /*0e90*/  LDC R10, c[0x0][0xd24] ;  /* 0x00034900ff0a7b82 */ /* 0x000ea20000000800 */
[----:B------:R-:W-:-:S05]  /*0ea0*/  CS2R.32 R2, SR_CgaSize ;  /* 0x0000000000027805 */ /* 0x000fca0000008a00 */
[----:B------:R-:W-:-:S06]  /*0eb0*/  IMAD R2, R2, -0xa0, RZ ;  /* 0xffffff6002027824 */ /* 0x000fcc00078e02ff */
[----:B------:R-:W2:Y:S01]  /*0ec0*/  LDC R2, c[0x0][R2+0x2a4] ;  /* 0x0000a90002027b82 */ /* 0x000ea20000000800 */
[----:B----4-:R-:W-:Y:S01]  /*0ed0*/  FMUL R5, R5, UR6 ;  /* 0x0000000605057c20 */ /* 0x010fe20008400000 */
[----:B---3--:R-:W-:Y:S02]  /*0ee0*/  I2FP.F32.U32 R4, UR4 ;  /* 0x0000000400047c45 */ /* 0x008fe40008201000 */
[----:B------:R-:W-:-:S05]  /*0ef0*/  CS2R.32 R3, SR_CgaSize ;  /* 0x0000000000037805 */ /* 0x000fca0000008a00 */
[----:B------:R-:W-:-:S06]  /*0f00*/  IMAD R3, R3, -0xa0, RZ ;  /* 0xffffff6003037824 */ /* 0x000fcc00078e02ff */
[----:B------:R-:W3:Y:S01]  /*0f10*/  LDC R3, c[0x0][R3+0x2a0] ;  /* 0x0000a80003037b82 */ /* 0x000ee20000000800 */
[----:B------:R-:W-:Y:S01]  /*0f20*/  MOV R33, UR4 ;  /* 0x0000000400217c02 */ /* 0x000fe20008000f00 */
[----:B------:R-:W4:Y:S01]  /*0f30*/  F2I.U32.TRUNC.NTZ R58, R5 ;  /* 0x00000005003a7305 */ /* 0x000f22000020f000 */
[----:B-1----:R-:W-:-:S05]  /*0f40*/  FMUL R4, R4, UR5 ;  /* 0x0000000504047c20 */ /* 0x002fca0008400000 */
[----:B--2---:R-:W-:Y:S01]  /*0f50*/  BAR.SYNC.DEFER_BLOCKING 0x0 ;  /* 0x0000000000007b1d */ /* 0x004fe20000010000 */
[----:B------:R-:W-:-:S05]  /*0f60*/  ISETP.GE.AND P0, PT, R10, 0x1, PT ;  /* 0x000000010a00780c */ /* 0x000fca0003f06270 */
[----:B------:R-:W1:Y:S02]  /*0f70*/  F2I.U32.TRUNC.NTZ R51, R4 ;  /* 0x0000000400337305 */ /* 0x000e64000020f000 */
[----:B------:R-:W2:Y:S01]  /*0f80*/  S2UR UR36, SR_CTAID.Z ;  /* 0x00000000002479c3 */ /* 0x000ea20000002700 */
[----:B----4-:R-:W-:-:S05]  /*0f90*/  IADD3 R58, PT, PT, -R58, RZ, RZ ;  /* 0x000000ff3a3a7210 */ /* 0x010fca0007ffe1ff */
[----:B---3--:R-:W-:Y:S01]  /*0fa0*/  IMAD R58, R3, R58, UR11 ;  /* 0x0000000b033a7e24 */ /* 0x008fe2000f8e023a */
[----:B-1----:R-:W-:-:S05]  /*0fb0*/  IADD3 R51, PT, PT, -R51, RZ, RZ ;  /* 0x000000ff33337210 */ /* 0x002fca0007ffe1ff */
[----:B------:R-:W-:Y:S01]  /*0fc0*/  IMAD R51, R2, R51, UR4 ;  /* 0x0000000402337e24 */ /* 0x000fe2000f8e0233 */
[----:B--2---:R-:W-:Y:S06]  /*0fd0*/  @!P0 BRA `(.L_x_16) ;  /* 0x0000000000c08947 */ /* 0x004fec0003800000 */
[----:B------:R-:W1:Y:S01]  /*0fe0*/  LDC.64 R4, c[0x0][0xd18] ;  /* 0x00034600ff047b82 */ /* 0x000e620000000a00 */
[----:B------:R-:W-:-:S07]  /*0ff0*/  ISETP.NE.AND P0, PT, R10, 0x1, PT ;  /* 0x000000010a00780c */ /* 0x000fce0003f05270 */
[----:B------:R-:W2:Y:S08]  /*1000*/  LDC R9, c[0x0][0xd0c] ;  /* 0x00034300ff097b82 */ /* 0x000eb00000000800 */
[----:B------:R-:W3:Y:S08]  /*1010*/  LDC R13, c[0x0][0x370] ;  /* 0x0000dc00ff0d7b82 */ /* 0x000ef00000000800 */
[----:B------:R-:W4:Y:S01]  /*1020*/  LDC R11, c[0x0][0x374] ;  /* 0x0000dd00ff0b7b82 */ /* 0x000f220000000800 */
[----:B-1----:R-:W-:-:S07]  /*1030*/  ISETP.NE.AND P1, PT, R4, 0x1, PT ;  /* 0x000000010400780c */ /* 0x002fce0003f25270 */
[----:B------:R-:W3:Y:S01]  /*1040*/  LDC.64 R6, c[0x0][0xd10] ;  /* 0x00034400ff067b82 */ /* 0x000ee20000000a00 */
[----:B--2---:R-:W-:-:S07]  /*1050*/  ISETP.NE.AND P2, PT, R9, 0x1, PT ;  /* 0x000000010900780c */ /* 0x004fce0003f45270 */
[----:B------:R-:W1:Y:S08]  /*1060*/  LDC R8, c[0x0][0xd20] ;  /* 0x00034800ff087b82 */ /* 0x000e700000000800 */
[----:B------:R-:W2:Y:S01]  /*1070*/  LDC.64 R2, c[0x0][0xd28] ;  /* 0x00034a00ff027b82 */ /* 0x000ea20000000a00 */
[----:B----4-:R-:W-:-:S04]  /*1080*/  IMAD.HI.U32 R15, R11, R5, RZ ;  /* 0x000000050b0f7227 */ /* 0x010fc800078e00ff */
[----:B------:R-:W-:-:S04]  /*1090*/  IMAD.HI.U32 R5, R33, R5, RZ ;  /* 0x0000000521057227 */ /* 0x000fc800078e00ff */
[----:B---3--:R-:W-:-:S04]  /*10a0*/  IMAD.HI.U32 R12, R13, R6, RZ ;  /* 0x000000060d0c7227 */ /* 0x008fc800078e00ff */
[----:B------:R-:W-:Y:S01]  /*10b0*/  IMAD.HI.U32 R6, R6, UR11, RZ ;  /* 0x0000000b06067c27 */ /* 0x000fe2000f8e00ff */
[-C--:B------:R-:W-:Y:S02]  /*10c0*/  @P2 SHF.R.U32.HI R13, RZ, R7.reuse, R12 ;  /* 0x00000007ff0d2219 */ /* 0x080fe4000001160c */
[-C--:B-1----:R-:W-:Y:S02]  /*10d0*/  @P1 SHF.R.U32.HI R11, RZ, R8.reuse, R15 ;  /* 0x00000008ff0b1219 */ /* 0x082fe4000001160f */
[----:B------:R-:W-:Y:S01]  /*10e0*/  SHF.R.U32.HI R8, RZ, R8, R5 ;  /* 0x00000008ff087219 */ /* 0x000fe20000011605 */
[----:B------:R-:W-:Y:S01]  /*10f0*/  IMAD.U32 R5, RZ, RZ, UR11 ;  /* 0x0000000bff057e24 */ /* 0x000fe2000f8e00ff */
[----:B------:R-:W-:Y:S02]  /*1100*/  SHF.R.U32.HI R6, RZ, R7, R6 ;  /* 0x00000007ff067219 */ /* 0x000fe40000011606 */
[----:B------:R-:W-:Y:S01]  /*1110*/  SEL R7, R33, R8, !P1 ;  /* 0x0000000821077207 */ /* 0x000fe20004800000 */
[----:B--2---:R-:W-:Y:S01]  /*1120*/  IMAD.HI.U32 R12, R11, R2, RZ ;  /* 0x000000020b0c7227 */ /* 0x004fe200078e00ff */
[----:B------:R-:W-:-:S03]  /*1130*/  SEL R5, R5, R6, !P2 ;  /* 0x0000000605057207 */ /* 0x000fc60005000000 */
[----:B------:R-:W-:Y:S01]  /*1140*/  IMAD.HI.U32 R14, R13, R2, RZ ;  /* 0x000000020d0e7227 */ /* 0x000fe200078e00ff */
[----:B------:R-:W-:-:S04]  /*1150*/  @P0 SHF.R.U32.HI R11, RZ, R3, R12 ;  /* 0x00000003ff0b0219 */ /* 0x000fc8000001160c */
[----:B------:R-:W-:Y:S01]  /*1160*/  @P0 SHF.R.U32.HI R13, RZ, R3, R14 ;  /* 0x00000003ff0d0219 */ /* 0x000fe2000001160e */
[----:B------:R-:W-:-:S04]  /*1170*/  IMAD R11, R11, R10, RZ ;  /* 0x0000000a0b0b7224 */ /* 0x000fc800078e02ff */
[----:B------:R-:W-:Y:S01]  /*1180*/  IMAD R6, R13, R10, RZ ;  /* 0x0000000a0d067224 */ /* 0x000fe200078e02ff */
[----:B------:R-:W-:-:S04]  /*1190*/  ISETP.GE.AND P1, PT, R7, R11, PT ;  /* 0x0000000b0700720c */ /* 0x000fc80003f26270 */
[----:B------:R-:W-:Y:S01]  /*11a0*/  ISETP.GE.OR P1, PT, R5, R6, P1 ;  /* 0x000000060500720c */ /* 0x000fe20000f26670 */
[----:B------:R-:W-:-:S05]  /*11b0*/  IMAD.HI.U32 R6, R7, R2, RZ ;  /* 0x0000000207067227 */ /* 0x000fca00078e00ff */
[----:B------:R-:W-:-:S04]  /*11c0*/  SHF.R.U32.HI R6, RZ, R3, R6 ;  /* 0x00000003ff067219 */ /* 0x000fc80000011606 */
[----:B------:R-:W-:-:S03]  /*11d0*/  SEL R6, R7, R6, !P0 ;  /* 0x0000000607067207 */ /* 0x000fc60004000000 */
[----:B------:R-:W-:-:S04]  /*11e0*/  @!P1 IMAD.HI.U32 R8, R5, R2, RZ ;  /* 0x0000000205089227 */ /* 0x000fc800078e00ff */
[----:B------:R-:W-:Y:S01]  /*11f0*/  IMAD.MOV R2, RZ, RZ, -R6 ;  /* 0x000000ffff027224 */ /* 0x000fe200078e0a06 */
[----:B------:R-:W-:-:S03]  /*1200*/  @!P1 SHF.R.U32.HI R8, RZ, R3, R8 ;  /* 0x00000003ff089219 */ /* 0x000fc60000011608 */
[----:B------:R-:W-:Y:S01]  /*1210*/  IMAD R2, R10, R2, R7 ;  /* 0x000000020a027224 */ /* 0x000fe200078e0207 */
[----:B------:R-:W-:Y:S01]  /*1220*/  @!P1 SEL R3, R5, R8, !P0 ;  /* 0x0000000805039207 */ /* 0x000fe20004000000 */
[----:B------:R-:W-:-:S03]  /*1230*/  IMAD.MOV R8, RZ, RZ, -R5 ;  /* 0x000000ffff087224 */ /* 0x000fc600078e0a05 */
[----:B------:R-:W-:Y:S01]  /*1240*/  @!P1 IADD3 R6, PT, PT, R6, -R3, RZ ;  /* 0x8000000306069210 */ /* 0x000fe20007ffe0ff */
[----:B------:R-:W-:Y:S01]  /*1250*/  @!P1 IMAD R3, R2, R13, R3 ;  /* 0x0000000d02039224 */ /* 0x000fe200078e0203 */
[----:B------:R-:W-:Y:S01]  /*1260*/  IADD3 R2, PT, PT, -R7, RZ, RZ ;  /* 0x000000ff07027210 */ /* 0x000fe20007ffe1ff */
[----:B------:R-:W-:Y:S02]  /*1270*/  IMAD R8, R9, R8, UR11 ;  /* 0x0000000b09087e24 */ /* 0x000fe4000f8e0208 */
[----:B------:R-:W-:Y:S01]  /*1280*/  @!P1 IMAD R7, R6, R10, R5 ;  /* 0x0000000a06079224 */ /* 0x000fe200078e0205 */
[----:B------:R-:W-:Y:S01]  /*1290*/  @!P1 MOV R5, R3 ;  /* 0x0000000300059202 */ /* 0x000fe20000000f00 */
[----:B------:R-:W-:-:S04]  /*12a0*/  IMAD R2, R4, R2, R33 ;  /* 0x0000000204027224 */ /* 0x000fc800078e0221 */
[----:B------:R-:W-:Y:S02]  /*12b0*/  IMAD R8, R5, R9, R8 ;  /* 0x0000000905087224 */ /* 0x000fe400078e0208 */
[----:B------:R-:W-:-:S03]  /*12c0*/  IMAD R33, R7, R4, R2 ;  /* 0x0000000407217224 */ /* 0x000fc600078e0202 */
[----:B------:R-:W-:Y:S02]  /*12d0*/  R2UR UR11, R8 ;  /* 0x00000000080b72ca */ /* 0x000fe400000e0000 */
.L_x_16:
[----:B------:R-:W1:Y:S02]  /*12e0*/  LDCU UR4, c[0x0][0xd30] ;  /* 0x0001a600ff0477ac */ /* 0x000e640008000800 */
[----:B-1----:R-:W-:-:S09]  /*12f0*/  UISETP.NE.AND UP0, UPT, UR4, 0x1, UPT ;  /* 0x000000010400788c */ /* 0x002fd2000bf05270 */
[----:B------:R-:W-:Y:S05]  /*1300*/  BRA.U UP0, `(.L_x_17) ;  /* 0x0000000100487547 */ /* 0x000fea000b800000 */
[----:B------:R-:W1:Y:S08]  /*1310*/  LDC.64 R2, c[0x0][0xd18] ;  /* 0x00034600ff027b82 */ /* 0x000e700000000a00 */
[----:B------:R-:W2:Y:S08]  /*1320*/  LDC.64 R4, c[0x0][0xd10] ;  /* 0x00034400ff047b82 */ /* 0x000eb00000000a00 */
[----:B------:R-:W3:Y:S08]  /*1330*/  LDC R6, c[0x0][0xd20] ;  /* 0x00034800ff067b82 */ /* 0x000ef00000000800 */
[----:B------:R-:W4:Y:S01]  /*1340*/  LDC R7, c[0x0][0xd0c] ;  /* 0x00034300ff077b82 */ /* 0x000f220000000800 */
[----:B-1----:R-:W-:Y:S01]  /*1350*/  IMAD.HI.U32 R3, R33, R3, RZ ;  /* 0x0000000321037227 */ /* 0x002fe200078e00ff */
[----:B------:R-:W-:-:S03]  /*1360*/  ISETP.NE.AND P0, PT, R2, 0x1, PT ;  /* 0x000000010200780c */ /* 0x000fc60003f05270 */
[----:B--2---:R-:W-:-:S05]  /*1370*/  IMAD.HI.U32 R4, R4, UR11, RZ ;  /* 0x0000000b04047c27 */ /* 0x004fca000f8e00ff */
[----:B------:R-:W-:Y:S02]  /*1380*/  SHF.R.U32.HI R4, RZ, R5, R4 ;  /* 0x00000005ff047219 */ /* 0x000fe40000011604 */
[----:B---3--:R-:W-:Y:S01]  /*1390*/  SHF.R.U32.HI R6, RZ, R6, R3 ;  /* 0x00000006ff067219 */ /* 0x008fe20000011603 */
[----:B------:R-:W-:-:S03]  /*13a0*/  IMAD.U32 R3, RZ, RZ, UR11 ;  /* 0x0000000bff037e24 */ /* 0x000fc6000f8e00ff */
[----:B------:R-:W-:Y:S02]  /*13b0*/  SEL R6, R33, R6, !P0 ;  /* 0x0000000621067207 */ /* 0x000fe40004000000 */
[----:B----4-:R-:W-:-:S04]  /*13c0*/  ISETP.NE.AND P1, PT, R7, 0x1, PT ;  /* 0x000000010700780c */ /* 0x010fc80003f25270 */
[----:B------:R-:W-:-:S05]  /*13d0*/  SEL R3, R3, R4, !P1 ;  /* 0x0000000403037207 */ /* 0x000fca0004800000 */
[----:B------:R-:W-:Y:S02]  /*13e0*/  IMAD.IADD R4, R6, 0x1, -R3 ;  /* 0x0000000106047824 */ /* 0x000fe400078e0a03 */
[----:B------:R-:W-:Y:S02]  /*13f0*/  IMAD.IADD R3, R3, 0x1, -R6 ;  /* 0x0000000103037824 */ /* 0x000fe400078e0a06 */
[----:B------:R-:W-:Y:S02]  /*1400*/  IMAD R4, R4, R7, UR11 ;  /* 0x0000000b04047e24 */ /* 0x000fe4000f8e0207 */
[----:B------:R-:W-:-:S03]  /*1410*/  IMAD R33, R3, R2, R33 ;  /* 0x0000000203217224 */ /* 0x000fc600078e0221 */
[----:B------:R-:W-:-:S15]  /*1420*/  R2UR UR11, R4 ;  /* 0x00000000040b72ca */ /* 0x000fde00000e0000 */
.L_x_17:
[----:B------:R-:W1:Y:S01]  /*1430*/  LDCU UR5, c[0x0][0x38c] ;  /* 0x00007180ff0577ac */ /* 0x000e620008000800 */
[----:B------:R-:W2:Y:S08]  /*1440*/  S2UR UR37, SR_CgaCtaId ;  /* 0x00000000002579c3 */ /* 0x000eb00000008800 */
[----:B------:R-:W-:Y:S01]  /*1450*/  BAR.SYNC.DEFER_BLOCKING 0x0 ;  /* 0x0000000000007b1d */ /* 0x000fe20000010000 */
[----:B------:R-:W-:Y:S01]  /*1460*/  ISETP.NE.OR P4, PT, R0, 0x2, !P4 ;  /* 0x000000020000780c */ /* 0x000fe20006785670 */
[----:B------:R-:W-:Y:S01]  /*1470*/  UISETP.NE.AND UP1, UPT, UR8, 0x2, UPT ;  /* 0x000000020800788c */ /* 0x000fe2000bf25270 */
[----:B------:R-:W-:Y:S01]  /*1480*/  LOP3.LUT R4, R72, 0x1f, RZ, 0xc0, !PT ;  /* 0x0000001f48047812 */ /* 0x000fe200078ec0ff */
[----:B------:R-:W-:-:S04]  /*1490*/  UISETP.EQ.AND UP0, UPT, UR8, 0x3, UP2 ;  /* 0x000000030800788c */ /* 0x000fc80009702270 */
[----:B------:R-:W3:Y:S01]  /*14a0*/  LDC R2, c[0x0][0xd24] ;  /* 0x00034900ff027b82 */ /* 0x000ee20000000800 */
[----:B-1----:R-:W-:-:S04]  /*14b0*/  UIADD3 UR5, UPT, UPT, UR5, 0x3f, URZ ;  /* 0x0000003f05057890 */ /* 0x002fc8000fffe0ff */
[----:B------:R-:W-:-:S04]  /*14c0*/  USHF.R.S32.HI UR4, URZ, 0x1f, UR5 ;  /* 0x0000001fff047899 */ /* 0x000fc80008011405 */
[----:B------:R-:W-:-:S04]  /*14d0*/  ULEA.HI UR4, UR4, UR5, URZ, 0x6 ;  /* 0x0000000504047291 */ /* 0x000fc8000f8f30ff */
[----:B------:R-:W-:Y:S01]  /*14e0*/  USHF.R.S32.HI UR15, URZ, 0x6, UR4 ;  /* 0x00000006ff0f7899 */ /* 0x000fe20008011404 */
[----:B--2---:R-:W-:Y:S11]  /*14f0*/  BRA.U UP1, `(.L_x_18) ;  /* 0x0000001101707547 */ /* 0x004ff6000b800000 */
[----:B------:R-:W1:Y:S01]  /*1500*/  LDC R3, c[0x0][0x370] ;  /* 0x0000dc00ff037b82 */ /* 0x000e620000000800 */
[----:B------:R-:W-:Y:S01]  /*1510*/  PLOP3.LUT P1, PT, PT, PT, UP2, 0x80, 0x8 ;  /* 0x000000000008781c */ /* 0x000fe20003f2f028 */
[----:B------:R-:W-:Y:S01]  /*1520*/  UISETP.LT.AND UP0, UPT, UR15, 0x1, UPT ;  /* 0x000000010f00788c */ /* 0x000fe2000bf01270 */
[----:B------:R-:W-:Y:S01]  /*1530*/  IMAD.MOV.U32 R16, RZ, RZ, 0x1 ;  /* 0x00000001ff107424 */ /* 0x000fe200078e00ff */
[----:B------:R-:W-:Y:S02]  /*1540*/  CS2R R14, SRZ ;  /* 0x00000000000e7805 */ /* 0x000fe4000001ff00 */
[----:B------:R-:W-:Y:S01]  /*1550*/  PLOP3.LUT P1, PT, P1, PT, PT, 0x8, 0x80 ;  /* 0x000000000080781c */ /* 0x000fe20000f2e170 */
[----:B------:R-:W-:Y:S01]  /*1560*/  IMAD.MOV.U32 R13, RZ, RZ, RZ ;  /* 0x000000ffff0d7224 */ /* 0x000fe200078e00ff */
[----:B------:R-:W2:Y:S01]  /*1570*/  LDCU.64 UR28, c[0x0][0x348] ;  /* 0x00006900ff1c77ac */ /* 0x000ea20008000a00 */
[----:B------:R-:W4:Y:S01]  /*1580*/  S2UR UR4, SR_CgaCtaId ;  /* 0x00000000000479c3 */ /* 0x000f220000008800 */
[----:B------:R-:W-:Y:S01]  /*1590*/  IMAD.MOV.U32 R12, RZ, RZ, 0x1 ;  /* 0x00000001ff0c7424 */ /* 0x000fe200078e00ff */
[----:B------:R-:W-:Y:S01]  /*15a0*/  USEL UR15, UR15, 0x1, !UP0 ;  /* 0x000000010f0f7887 */ /* 0x000fe2000c000000 */
[----:B------:R-:W-:Y:S01]  /*15b0*/  UMOV UR14, URZ ;  /* 0x000000ff000e7c82 */ /* 0x000fe20008000000 */
[----:B------:R-:W-:-:S04]  /*15c0*/  UMOV UR6, 0x400 ;  /* 0x0000040000067882 */ /* 0x000fc80000000000 */
[----:B------:R-:W1:Y:S06]  /*15d0*/  LDC R0, c[0x0][0x374] ;  /* 0x0000dd00ff007b82 */ /* 0x000e6c0000000800 */
.L_x_29:
[----:B------:R-:W-:-:S03]  /*15e0*/  UISETP.NE.AND UP0, UPT, UR37, URZ, UPT ;  /* 0x000000ff2500728c */ /* 0x000fc6000bf05270 */
[----:B----4-:R-:W-:Y:S02]  /*15f0*/  UMOV UR37, UR4 ;  /* 0x0000000400257c82 */ /* 0x010fe40008000000 */
[----:B------:R-:W-:-:S04]  /*1600*/  ULEA UR5, UR37, UR6, 0x18 ;  /* 0x0000000625057291 */ /* 0x000fc8000f8ec0ff */
[----:B------:R-:W-:Y:S08]  /*1610*/  BRA.U UP0, `(.L_x_19) ;  /* 0x0000000100347547 */ /* 0x000ff0000b800000 */
[----:B------:R-:W4:Y:S01]  /*1620*/  S2R R4, SR_CgaCtaId ;  /* 0x0000000000047919 */ /* 0x000f220000008800 */
[----:B------:R-:W-:-:S04]  /*1630*/  MOV R5, 0x400 ;  /* 0x0000040000057802 */ /* 0x000fc80000000f00 */
[----:B----4-:R-:W-:Y:S02]  /*1640*/  LEA R4, R4, R5, 0x18 ;  /* 0x0000000504047211 */ /* 0x010fe400078ec0ff */
[----:B------:R-:W-:-:S03]  /*1650*/  SHF.L.U32 R5, R12, 0x1f, RZ ;  /* 0x0000001f0c057819 */ /* 0x000fc600000006ff */
[----:B------:R-:W-:-:S04]  /*1660*/  IMAD R4, R13, 0x8, R4 ;  /* 0x000000080d047824 */ /* 0x000fc800078e0204 */
[----:B------:R-:W4:Y:S02]  /*1670*/  SYNCS.PHASECHK.TRANS64.TRYWAIT P0, [R4+URZ+0x140], R5 ;  /* 0x00014005040075a7 */ /* 0x000f2400080011ff */
[----:B----4-:R-:W-:Y:S05]  /*1680*/  @!P0 BRA `(.L_x_20) ;  /* 0x00000070009c8947 */ /* 0x010fea0003800000 */
.L_x_130:
[----:B------:R1:W-:Y:S01]  /*1690*/  SYNCS.ARRIVE.TRANS64.A1T0 RZ, [R4+URZ+0x130], RZ ;  /* 0x000130ff04ff79a7 */ /* 0x0003e200081000ff */
[----:B------:R-:W-:-:S05]  /*16a0*/  VIADD R13, R13, 0x1 ;  /* 0x000000010d0d7836 */ /* 0x000fca0000000000 */
[----:B------:R-:W-:-:S04]  /*16b0*/  ISETP.NE.AND P0, PT, R13, 0x2, PT ;  /* 0x000000020d00780c */ /* 0x000fc80003f05270 */
[----:B----4-:R-:W-:Y:S02]  /*16c0*/  SEL R5, RZ, 0x1, P0 ;  /* 0x00000001ff057807 */ /* 0x010fe40000000000 */
[----:B------:R-:W-:Y:S02]  /*16d0*/  SEL R13, R13, RZ, P0 ;  /* 0x000000ff0d0d7207 */ /* 0x000fe40000000000 */
[----:B------:R-:W-:-:S07]  /*16e0*/  LOP3.LUT R12, R12, R5, RZ, 0x3c, !PT ;  /* 0x000000050c0c7212 */ /* 0x000fce00078e3cff */
.L_x_19:
[----:B------:R-:W-:Y:S01]  /*16f0*/  ULEA UR7, UR14, UR5, 0x3 ;  /* 0x000000050e077291 */ /* 0x000fe2000f8e18ff */
[----:B-1----:R-:W-:-:S08]  /*1700*/  SHF.L.U32 R4, R16, 0x1f, RZ ;  /* 0x0000001f10047819 */ /* 0x002fd000000006ff */
[----:B------:R1:W4:Y:S02]  /*1710*/  SYNCS.PHASECHK.TRANS64.TRYWAIT P0, [UR7+0x50], R4 ;  /* 0x00005004ff0075a7 */ /* 0x0003240008001107 */
[----:B------:R-:W2:Y:S02]  /*1720*/  LDCU UR7, c[0x0][0x38c] ;  /* 0x00007180ff0777ac */ /* 0x000ea40008000800 */
[----:B--2---:R-:W-:-:S09]  /*1730*/  UISETP.GE.AND UP0, UPT, UR7, 0x1, UPT ;  /* 0x000000010700788c */ /* 0x004fd2000bf06270 */
[----:B-1----:R-:W-:Y:S05]  /*1740*/  BRA.U !UP0, `(.L_x_21) ;  /* 0x0000000108e07547 */ /* 0x002fea000b800000 */
[----:B------:R-:W-:Y:S01]  /*1750*/  R2UR UR19, R33 ;  /* 0x00000000211372ca */ /* 0x000fe200000e0000 */
[----:B------:R-:W-:Y:S02]  /*1760*/  UIADD3 UR26, UP2, UPT, UR28, 0x80, URZ ;  /* 0x000000801c1a7890 */ /* 0x000fe4000ff5e0ff */
[----:B------:R-:W-:Y:S02]  /*1770*/  UIADD3 UR24, UP1, UPT, UR28, 0x280, URZ ;  /* 0x000002801c187890 */ /* 0x000fe4000ff3e0ff */
[----:B------:R-:W-:Y:S02]  /*1780*/  UIADD3 UR22, UP0, UPT, UR28, 0x180, URZ ;  /* 0x000001801c167890 */ /* 0x000fe4000ff1e0ff */
[----:B------:R-:W-:Y:S02]  /*1790*/  USHF.L.U32 UR35, UR11, 0x7, URZ ;  /* 0x000000070b237899 */ /* 0x000fe400080006ff */
[----:B------:R-:W-:Y:S02]  /*17a0*/  UIADD3.X UR27, UPT, UPT, URZ, UR29, URZ, UP2, !UPT ;  /* 0x0000001dff1b7290 */ /* 0x000fe400097fe4ff */
[----:B------:R-:W-:-:S02]  /*17b0*/  UIADD3.X UR25, UPT, UPT, URZ, UR29, URZ, UP1, !UPT ;  /* 0x0000001dff197290 */ /* 0x000fc40008ffe4ff */
[----:B------:R-:W-:Y:S02]  /*17c0*/  UIADD3.X UR23, UPT, UPT, URZ, UR29, URZ, UP0, !UPT ;  /* 0x0000001dff177290 */ /* 0x000fe400087fe4ff */
[----:B------:R-:W-:Y:S01]  /*17d0*/  USHF.L.U32 UR19, UR19, 0x6, URZ ;  /* 0x0000000613137899 */ /* 0x000fe200080006ff */
[----:B------:R-:W-:Y:S01]  /*17e0*/  UMOV UR7, URZ ;  /* 0x000000ff00077c82 */ /* 0x000fe20008000000 */
[----:B------:R-:W-:Y:S01]  /*17f0*/  UMOV UR9, UR14 ;  /* 0x0000000e00097c82 */ /* 0x000fe20008000000 */
[----:B------:R-:W-:Y:S01]  /*1800*/  UMOV UR12, URZ ;  /* 0x000000ff000c7c82 */ /* 0x000fe20008000000 */
[----:B------:R-:W-:-:S08]  /*1810*/  UMOV UR10, URZ ;  /* 0x000000ff000a7c82 */ /* 0x000fd00008000000 */
.L_x_25:
[----:B-1----:R-:W-:Y:S01]  /*1820*/  ULEA UR33, UR9, UR5, 0x3 ;  /* 0x0000000509217291 */ /* 0x002fe2000f8e18ff */
[----:B--2-4-:R-:W-:Y:S11]  /*1830*/  @P0 BRA `(.L_x_22) ;  /* 0x00000000000c0947 */ /* 0x014ff60003800000 */
[----:B------:R-:W-:-:S04]  /*1840*/  SHF.L.U32 R5, R16, 0x1f, RZ ;  /* 0x0000001f10057819 */ /* 0x000fc800000006ff */
[----:B------:R-:W1:Y:S02]  /*1850*/  SYNCS.PHASECHK.TRANS64.TRYWAIT P0, [UR33+0x50], R5 ;  /* 0x00005005ff0075a7 */ /* 0x000e640008001121 */
[----:B-1----:R-:W-:Y:S05]  /*1860*/  @!P0 BRA `(.L_x_23) ;  /* 0x0000007000388947 */ /* 0x002fea0003800000 */
.L_x_22:
[----:B------:R-:W-:Y:S01]  /*1870*/  UIADD3 UR14, UPT, UPT, UR9, 0x1, URZ ;  /* 0x00000001090e7890 */ /* 0x000fe2000fffe0ff */
[----:B-1----:R-:W-:Y:S01]  /*1880*/  @!P4 IMAD.MOV.U32 R5, RZ, RZ, 0x4800 ;  /* 0x00004800ff05c424 */ /* 0x002fe200078e00ff */
[----:B------:R-:W-:Y:S02]  /*1890*/  ULOP3.LUT UR8, UR7, 0x1, URZ, 0xc0, !UPT ;  /* 0x0000000107087892 */ /* 0x000fe4000f8ec0ff */
[----:B------:R-:W-:Y:S02]  /*18a0*/  UISETP.NE.AND UP0, UPT, UR14, 0xa, UPT ;  /* 0x0000000a0e00788c */ /* 0x000fe4000bf05270 */
[----:B------:R-:W-:Y:S02]  /*18b0*/  USHF.L.U32 UR34, UR7, 0x5, URZ ;  /* 0x0000000507227899 */ /* 0x000fe400080006ff */
[----:B------:R-:W-:Y:S01]  /*18c0*/  USEL UR16, URZ, 0x1, UP0 ;  /* 0x00000001ff107887 */ /* 0x000fe20008000000 */
[----:B------:R-:W-:Y:S01]  /*18d0*/  @!P4 ISETP.NE.AND P0, PT, RZ, UR8, PT ;  /* 0x00000008ff00cc0c */ /* 0x000fe2000bf05270 */
[----:B------:R-:W-:-:S02]  /*18e0*/  USEL UR14, UR14, URZ, UP0 ;  /* 0x000000ff0e0e7287 */ /* 0x000fc40008000000 */
[----:B------:R-:W-:Y:S01]  /*18f0*/  USHF.L.U32 UR18, UR7, 0x6, URZ ;  /* 0x0000000607127899 */ /* 0x000fe200080006ff */
[----:B------:R-:W-:Y:S01]  /*1900*/  @!P4 SEL R5, R5, 0x4000, !P0 ;  /* 0x000040000505c807 */ /* 0x000fe20004000000 */
[----:B------:R-:W-:Y:S01]  /*1910*/  ULEA UR13, UR14, UR5, 0x3 ;  /* 0x000000050e0d7291 */ /* 0x000fe2000f8e18ff */
[----:B------:R-:W-:Y:S01]  /*1920*/  LOP3.LUT R16, R16, UR16, RZ, 0x3c, !PT ;  /* 0x0000001010107c12 */ /* 0x000fe2000f8e3cff */
[----:B------:R-:W-:Y:S01]  /*1930*/  ULEA UR16, UR9, UR5, 0xd ;  /* 0x0000000509107291 */ /* 0x000fe2000f8e68ff */
[----:B------:R1:W-:Y:S01]  /*1940*/  @!P4 SYNCS.ARRIVE.TRANS64 RZ, [UR33], R5 ;  /* 0x00000005ffffc9a7 */ /* 0x0003e20008000021 */
[----:B------:R-:W-:Y:S01]  /*1950*/  UMOV UR30, 0x0 ;  /* 0x00000000001e7882 */ /* 0x000fe20000000000 */
[----:B------:R-:W-:Y:S01]  /*1960*/  SHF.L.U32 R4, R16, 0x1f, RZ ;  /* 0x0000001f10047819 */ /* 0x000fe200000006ff */
[----:B------:R-:W-:Y:S02]  /*1970*/  UIADD3 UR32, UPT, UPT, UR16, 0x8400, URZ ;  /* 0x0000840010207890 */ /* 0x000fe4000fffe0ff */
[----:B------:R-:W-:Y:S01]  /*1980*/  UIADD3 UR16, UPT, UPT, UR16, 0x1c400, URZ ;  /* 0x0001c40010107890 */ /* 0x000fe2000fffe0ff */
[----:B------:R-:W-:Y:S01]  /*1990*/  UMOV UR31, 0x10000000 ;  /* 0x10000000001f7882 */ /* 0x000fe20000000000 */
[----:B------:R-:W-:Y:S01]  /*19a0*/  UMOV UR17, UR33 ;  /* 0x0000002100117c82 */ /* 0x000fe20008000000 */
[----:B------:R-:W-:Y:S01]  /*19b0*/  UMOV UR20, UR36 ;  /* 0x0000002400147c82 */ /* 0x000fe20008000000 */
[----:B------:R-:W-:Y:S01]  /*19c0*/  UISETP.NE.AND UP0, UPT, UR8, URZ, UPT ;  /* 0x000000ff0800728c */ /* 0x000fe2000bf05270 */
[----:B------:R1:W2:Y:S02]  /*19d0*/  SYNCS.PHASECHK.TRANS64.TRYWAIT P0, [UR13+0x50], R4 ;  /* 0x00005004ff0075a7 */ /* 0x0002a4000800110d */
[----:B------:R1:W-:Y:S02]  /*19e0*/  UTMALDG.3D [UR32], [UR26], desc[UR30] ;  /* 0x00001e201a0075b4 */ /* 0x0003e40008011000 */
[----:B------:R1:W-:Y:S04]  /*19f0*/  UTMALDG.3D [UR16], [UR24], desc[UR30] ;  /* 0x00001e10180075b4 */ /* 0x0003e80008011000 */
[----:B------:R-:W-:Y:S05]  /*1a00*/  BRA.U UP0, `(.L_x_24) ;  /* 0x0000000100207547 */ /* 0x000fea000b800000 */
[----:B------:R-:W-:Y:S01]  /*1a10*/  ULEA UR8, UR9, UR5, 0xb ;  /* 0x0000000509087291 */ /* 0x000fe2000f8e58ff */
[----:B-1----:R-:W-:Y:S01]  /*1a20*/  UMOV UR16, 0x0 ;  /* 0x0000000000107882 */ /* 0x002fe20000000000 */
[----:B------:R-:W-:Y:S02]  /*1a30*/  UMOV UR17, 0x10000000 ;  /* 0x1000000000117882 */ /* 0x000fe40000000000 */
[----:B------:R-:W-:Y:S01]  /*1a40*/  UIADD3 UR8, UPT, UPT, UR8, 0x30400, URZ ;  /* 0x0003040008087890 */ /* 0x000fe2000fffe0ff */
[----:B------:R-:W-:Y:S01]  /*1a50*/  UMOV UR9, UR33 ;  /* 0x0000002100097c82 */ /* 0x000fe20008000000 */
[----:B------:R-:W-:-:S07]  /*1a60*/  UMOV UR13, UR36 ;  /* 0x00000024000d7c82 */ /* 0x000fce0008000000 */
[----:B------:R1:W-:Y:S02]  /*1a70*/  UTMALDG.4D [UR8], [UR22], desc[UR16] ;  /* 0x00001008160075b4 */ /* 0x0003e40008019000 */
[----:B-1----:R-:W-:-:S12]  /*1a80*/  UIADD3 UR12, UPT, UPT, UR12, 0x1, URZ ;  /* 0x000000010c0c7890 */ /* 0x002fd8000fffe0ff */
.L_x_24:
[----:B------:R-:W-:Y:S01]  /*1a90*/  UIADD3 UR7, UPT, UPT, UR7, 0x1, URZ ;  /* 0x0000000107077890 */ /* 0x000fe2000fffe0ff */
[----:B------:R-:W-:-:S03]  /*1aa0*/  UMOV UR9, UR14 ;  /* 0x0000000e00097c82 */ /* 0x000fc60008000000 */
[----:B------:R-:W-:-:S09]  /*1ab0*/  UISETP.NE.AND UP0, UPT, UR7, UR15, UPT ;  /* 0x0000000f0700728c */ /* 0x000fd2000bf05270 */
[----:B------:R-:W-:Y:S05]  /*1ac0*/  BRA.U UP0, `(.L_x_25) ;  /* 0xfffffffd00547547 */ /* 0x000fea000b83ffff */
.L_x_21:
[----:B------:R-:W-:Y:S01]  /*1ad0*/  LEA R8, R15, UR5, 0x3 ;  /* 0x000000050f087c11 */ /* 0x000fe2000f8e18ff */
[----:B------:R-:W-:Y:S01]  /*1ae0*/  @!P1 SYNCS.ARRIVE.TRANS64.A1T0 RZ, [UR5+0xe8], RZ ;  /* 0x0000e8ffffff99a7 */ /* 0x000fe20008100005 */
[----:B-1----:R-:W-:Y:S01]  /*1af0*/  SHF.L.U32 R5, R14, 0x1f, RZ ;  /* 0x0000001f0e057819 */ /* 0x002fe200000006ff */
[----:B------:R-:W-:-:S03]  /*1b00*/  NOP ;  /* 0x0000000000007918 */ /* 0x000fc60000000000 */
[----:B--2-4-:R-:W1:Y:S01]  /*1b10*/  SYNCS.PHASECHK.TRANS64.TRYWAIT P0, [R8+URZ+0xf0], R5 ;  /* 0x0000f005080075a7 */ /* 0x014e6200080011ff */
[----:B------:R-:W-:Y:S01]  /*1b20*/  LEA R4, R15, UR5, 0x4 ;  /* 0x000000050f047c11 */ /* 0x000fe2000f8e20ff */
[----:B-1----:R-:W-:Y:S06]  /*1b30*/  @!P0 BRA `(.L_x_26) ;  /* 0x0000006c009c8947 */ /* 0x002fec0003800000 */
.L_x_132:
[----:B-1----:R-:W1:Y:S01]  /*1b40*/  LDS.128 R4, [R4+0x160] ;  /* 0x0001600004047984 */ /* 0x002e620000000c00 */
[----:B---3--:R-:W-:Y:S01]  /*1b50*/  ISETP.GE.AND P0, PT, R2, 0x1, PT ;  /* 0x000000010200780c */ /* 0x008fe20003f06270 */
[----:B------:R-:W-:Y:S01]  /*1b60*/  VIADD R8, R8, 0x100 ;  /* 0x0000010008087836 */ /* 0x000fe20000000000 */
[----:B------:R-:W-:Y:S01]  /*1b70*/  @!PT LDS RZ, [RZ] ;  /* 0x00000000fffff984 */ /* 0x000fe20000000800 */
[----:B------:R-:W-:Y:S01]  /*1b80*/  @!PT LDS RZ, [RZ] ;  /* 0x00000000fffff984 */ /* 0x000fe20000000800 */
[----:B------:R-:W-:Y:S01]  /*1b90*/  @!PT LDS RZ, [RZ] ;  /* 0x00000000fffff984 */ /* 0x000fe20000000800 */
[----:B------:R-:W-:Y:S01]  /*1ba0*/  @!PT LDS RZ, [RZ] ;  /* 0x00000000fffff984 */ /* 0x000fe20000000800 */
[----:B------:R2:W-:Y:S06]  /*1bb0*/  MEMBAR.ALL.CTA ;  /* 0x0000000000007992 */ /* 0x0005ec0000008000 */
[----:B--2---:R-:W2:Y:S01]  /*1bc0*/  FENCE.VIEW.ASYNC.S ;  /* 0x00000000000073c6 */ /* 0x004ea20000000000 */
[----:B------:R-:W-:-:S04]  /*1bd0*/  PRMT R8, RZ, 0x654, R8 ;  /* 0x00000654ff087816 */ /* 0x000fc80000000008 */
[----:B--2---:R2:W-:Y:S01]  /*1be0*/  SYNCS.ARRIVE.TRANS64.RED.A1T0 RZ, [R8+URZ], RZ ;  /* 0x000000ff08ff79a7 */ /* 0x0045e200081004ff */
[----:B-1----:R-:W-:-:S13]  /*1bf0*/  LOP3.LUT P2, RZ, R6, 0x1, RZ, 0xc0, !PT ;  /* 0x0000000106ff7812 */ /* 0x002fda000784c0ff */
[----:B------:R-:W-:Y:S01]  /*1c00*/  @P2 SHF.R.U32.HI R9, RZ, 0x10, R5 ;  /* 0x00000010ff092819 */ /* 0x000fe20000011605 */
[----:B------:R-:W-:Y:S01]  /*1c10*/  VOTEU.ANY UP0, P2 ;  /* 0x0000000000ff7886 */ /* 0x000fe20001000100 */
[----:B------:R-:W-:Y:S02]  /*1c20*/  @P2 MOV R11, R4 ;  /* 0x00000004000b2202 */ /* 0x000fe40000000f00 */
[----:B------:R-:W-:Y:S02]  /*1c30*/  @P2 R2UR.BROADCAST UR7, R9 ;  /* 0x00000000090722ca */ /* 0x000fe400008e0000 */
[----:B------:R-:W-:-:S11]  /*1c40*/  @P2 LOP3.LUT R10, R5, 0xffff, RZ, 0xc0, !PT ;  /* 0x0000ffff050a2812 */ /* 0x000fd600078ec0ff */
[----:B------:R-:W-:Y:S01]  /*1c50*/  @UP0 UMOV UR36, UR7 ;  /* 0x0000000700240c82 */ /* 0x000fe20008000000 */
[----:B--2---:R-:W-:Y:S05]  /*1c60*/  @!P0 BRA `(.L_x_27) ;  /* 0x0000000000b88947 */ /* 0x004fea0003800000 */
[----:B------:R-:W1:Y:S01]  /*1c70*/  LDC.64 R6, c[0x0][0xd18] ;  /* 0x00034600ff067b82 */ /* 0x000e620000000a00 */
[----:B------:R-:W-:-:S07]  /*1c80*/  ISETP.NE.AND P3, PT, R2, 0x1, PT ;  /* 0x000000010200780c */ /* 0x000fce0003f65270 */
[----:B------:R-:W2:Y:S08]  /*1c90*/  LDC.64 R8, c[0x0][0xd10] ;  /* 0x00034400ff087b82 */ /* 0x000eb00000000a00 */
[----:B------:R-:W3:Y:S08]  /*1ca0*/  LDC R17, c[0x0][0xd20] ;  /* 0x00034800ff117b82 */ /* 0x000ef00000000800 */
[----:B------:R-:W4:Y:S01]  /*1cb0*/  LDC R18, c[0x0][0xd0c] ;  /* 0x00034300ff127b82 */ /* 0x000f220000000800 */
[----:B-1----:R-:W-:Y:S01]  /*1cc0*/  IMAD.HI.U32 R22, R0, R7, RZ ;  /* 0x0000000700167227 */ /* 0x002fe200078e00ff */
[----:B------:R-:W-:-:S06]  /*1cd0*/  ISETP.NE.AND P0, PT, R6, 0x1, PT ;  /* 0x000000010600780c */ /* 0x000fcc0003f05270 */
[----:B------:R-:W1:Y:S01]  /*1ce0*/  LDC.64 R4, c[0x0][0xd28] ;  /* 0x00034a00ff047b82 */ /* 0x000e620000000a00 */
[----:B--2---:R-:W-:-:S04]  /*1cf0*/  IMAD.HI.U32 R20, R3, R8, RZ ;  /* 0x0000000803147227 */ /* 0x004fc800078e00ff */
[----:B------:R-:W-:Y:S01]  /*1d00*/  IMAD.HI.U32 R24, R11, R8, RZ ;  /* 0x000000080b187227 */ /* 0x000fe200078e00ff */
[----:B------:R-:W-:Y:S02]  /*1d10*/  SHF.R.U32.HI R20, RZ, R9, R20 ;  /* 0x00000009ff147219 */ /* 0x000fe40000011614 */
[----:B---3--:R-:W-:Y:S01]  /*1d20*/  SHF.R.U32.HI R19, RZ, R17, R22 ;  /* 0x00000011ff137219 */ /* 0x008fe20000011616 */
[----:B------:R-:W-:Y:S01]  /*1d30*/  IMAD.HI.U32 R22, R10, R7, RZ ;  /* 0x000000070a167227 */ /* 0x000fe200078e00ff */
[----:B------:R-:W-:Y:S02]  /*1d40*/  SHF.R.U32.HI R24, RZ, R9, R24 ;  /* 0x00000009ff187219 */ /* 0x000fe40000011618 */
[----:B------:R-:W-:Y:S02]  /*1d50*/  SEL R19, R0, R19, !P0 ;  /* 0x0000001300137207 */ /* 0x000fe40004000000 */
[----:B------:R-:W-:Y:S02]  /*1d60*/  SHF.R.U32.HI R17, RZ, R17, R22 ;  /* 0x00000011ff117219 */ /* 0x000fe40000011616 */
[----:B----4-:R-:W-:-:S02]  /*1d70*/  ISETP.NE.AND P1, PT, R18, 0x1, PT ;  /* 0x000000011200780c */ /* 0x010fc40003f25270 */
[----:B------:R-:W-:Y:S02]  /*1d80*/  SEL R17, R10, R17, !P0 ;  /* 0x000000110a117207 */ /* 0x000fe40004000000 */
[----:B------:R-:W-:Y:S02]  /*1d90*/  SEL R21, R3, R20, !P1 ;  /* 0x0000001403157207 */ /* 0x000fe40004800000 */
[----:B------:R-:W-:Y:S01]  /*1da0*/  SEL R7, R11, R24, !P1 ;  /* 0x000000180b077207 */ /* 0x000fe20004800000 */
[----:B-1----:R-:W-:Y:S01]  /*1db0*/  IMAD.HI.U32 R20, R19, R4, RZ ;  /* 0x0000000413147227 */ /* 0x002fe200078e00ff */
[----:B------:R-:W-:-:S03]  /*1dc0*/  IADD3 R9, PT, PT, -R17, RZ, RZ ;  /* 0x000000ff11097210 */ /* 0x000fc60007ffe1ff */
[----:B------:R-:W-:Y:S01]  /*1dd0*/  IMAD.HI.U32 R8, R21, R4, RZ ;  /* 0x0000000415087227 */ /* 0x000fe200078e00ff */
[----:B------:R-:W-:-:S03]  /*1de0*/  @P3 SHF.R.U32.HI R19, RZ, R5, R20 ;  /* 0x00000005ff133219 */ /* 0x000fc60000011614 */
[----:B------:R-:W-:Y:S01]  /*1df0*/  IMAD R9, R6, R9, R10 ;  /* 0x0000000906097224 */ /* 0x000fe200078e020a */
        /* <DEDUP_REMOVED lines=12> */
[----:B------:R-:W-:-:S05]  /*1ec0*/  @!P0 SEL R5, R7, R20, !P3 ;  /* 0x0000001407058207 */ /* 0x000fca0005800000 */
[--C-:B------:R-:W-:Y:S02]  /*1ed0*/  @!P0 IMAD.IADD R8, R8, 0x1, -R5.reuse ;  /* 0x0000000108088824 */ /* 0x100fe400078e0a05 */
[----:B------:R-:W-:Y:S01]  /*1ee0*/  @!P0 IMAD R5, R4, R21, R5 ;  /* 0x0000001504058224 */ /* 0x000fe200078e0205 */
[----:B------:R-:W-:Y:S01]  /*1ef0*/  IADD3 R4, PT, PT, -R7, RZ, RZ ;  /* 0x000000ff07047210 */ /* 0x000fe20007ffe1ff */
[----:B------:R-:W-:Y:S02]  /*1f00*/  @!P0 IMAD R17, R2, R8, R7 ;  /* 0x0000000802118224 */ /* 0x000fe400078e0207 */
[----:B------:R-:W-:Y:S02]  /*1f10*/  @!P0 IMAD.MOV.U32 R7, RZ, RZ, R5 ;  /* 0x000000ffff078224 */ /* 0x000fe400078e0005 */
[----:B------:R-:W-:Y:S02]  /*1f20*/  IMAD R4, R18, R4, R11 ;  /* 0x0000000412047224 */ /* 0x000fe400078e020b */
[----:B------:R-:W-:-:S02]  /*1f30*/  IMAD R10, R17, R6, R9 ;  /* 0x00000006110a7224 */ /* 0x000fc400078e0209 */
[----:B------:R-:W-:Y:S02]  /*1f40*/  IMAD R11, R7, R18, R4 ;  /* 0x00000012070b7224 */ /* 0x000fe400078e0204 */
.L_x_27:
[----:B------:R-:W1:Y:S02]  /*1f50*/  LDCU UR7, c[0x0][0xd30] ;  /* 0x0001a600ff0777ac */ /* 0x000e640008000800 */
[----:B-1----:R-:W-:-:S09]  /*1f60*/  UISETP.NE.AND UP0, UPT, UR7, 0x1, UPT ;  /* 0x000000010700788c */ /* 0x002fd2000bf05270 */
[----:B------:R-:W-:Y:S05]  /*1f70*/  BRA.U UP0, `(.L_x_28) ;  /* 0x0000000100407547 */ /* 0x000fea000b800000 */
[----:B------:R-:W1:Y:S08]  /*1f80*/  LDC.64 R6, c[0x0][0xd10] ;  /* 0x00034400ff067b82 */ /* 0x000e700000000a00 */
[----:B------:R-:W2:Y:S08]  /*1f90*/  LDC.64 R4, c[0x0][0xd18] ;  /* 0x00034600ff047b82 */ /* 0x000eb00000000a00 */
[----:B------:R-:W3:Y:S08]  /*1fa0*/  LDC R8, c[0x0][0xd20] ;  /* 0x00034800ff087b82 */ /* 0x000ef00000000800 */
[----:B------:R-:W4:Y:S01]  /*1fb0*/  LDC R18, c[0x0][0xd0c] ;  /* 0x00034300ff127b82 */ /* 0x000f220000000800 */
[----:B-1----:R-:W-:-:S05]  /*1fc0*/  IMAD.HI.U32 R6, R11, R6, RZ ;  /* 0x000000060b067227 */ /* 0x002fca00078e00ff */
[----:B------:R-:W-:Y:S01]  /*1fd0*/  SHF.R.U32.HI R6, RZ, R7, R6 ;  /* 0x00000007ff067219 */ /* 0x000fe20000011606 */
[----:B--2---:R-:W-:Y:S01]  /*1fe0*/  IMAD.HI.U32 R5, R10, R5, RZ ;  /* 0x000000050a057227 */ /* 0x004fe200078e00ff */
[----:B------:R-:W-:-:S04]  /*1ff0*/  ISETP.NE.AND P0, PT, R4, 0x1, PT ;  /* 0x000000010400780c */ /* 0x000fc80003f05270 */
[----:B---3--:R-:W-:-:S04]  /*2000*/  SHF.R.U32.HI R5, RZ, R8, R5 ;  /* 0x00000008ff057219 */ /* 0x008fc80000011605 */
[----:B------:R-:W-:Y:S02]  /*2010*/  SEL R5, R10, R5, !P0 ;  /* 0x000000050a057207 */ /* 0x000fe40004000000 */
[----:B----4-:R-:W-:-:S04]  /*2020*/  ISETP.NE.AND P1, PT, R18, 0x1, PT ;  /* 0x000000011200780c */ /* 0x010fc80003f25270 */
[----:B------:R-:W-:-:S05]  /*2030*/  SEL R6, R11, R6, !P1 ;  /* 0x000000060b067207 */ /* 0x000fca0004800000 */
[----:B------:R-:W-:Y:S02]  /*2040*/  IMAD.IADD R7, R5, 0x1, -R6 ;  /* 0x0000000105077824 */ /* 0x000fe400078e0a06 */
[----:B------:R-:W-:Y:S02]  /*2050*/  IMAD.IADD R5, R6, 0x1, -R5 ;  /* 0x0000000106057824 */ /* 0x000fe400078e0a05 */
[----:B------:R-:W-:Y:S02]  /*2060*/  IMAD R11, R7, R18, R11 ;  /* 0x00000012070b7224 */ /* 0x000fe400078e020b */
[----:B------:R-:W-:-:S07]  /*2070*/  IMAD R10, R5, R4, R10 ;  /* 0x00000004050a7224 */ /* 0x000fce00078e020a */
.L_x_28:
[----:B------:R-:W-:Y:S01]  /*2080*/  VIADD R15, R15, 0x1 ;  /* 0x000000010f0f7836 */ /* 0x000fe20000000000 */
[----:B------:R-:W-:Y:S01]  /*2090*/  PLOP3.LUT P1, PT, PT, PT, PT, 0x80, 0x8 ;  /* 0x000000000008781c */ /* 0x000fe20003f2f070 */
[----:B------:R-:W-:Y:S02]  /*20a0*/  IMAD.IADD R4, R11, 0x1, R58 ;  /* 0x000000010b047824 */ /* 0x000fe400078e023a */
[----:B------:R-:W-:Y:S01]  /*20b0*/  IMAD.IADD R33, R10, 0x1, R51 ;  /* 0x000000010a217824 */ /* 0x000fe200078e0233 */
[C---:B------:R-:W-:Y:S02]  /*20c0*/  ISETP.NE.AND P0, PT, R15.reuse, 0x2, PT ;  /* 0x000000020f00780c */ /* 0x040fe40003f05270 */
[----:B------:R-:W-:Y:S02]  /*20d0*/  R2UR UR11, R4 ;  /* 0x00000000040b72ca */ /* 0x000fe400000e0000 */
[----:B------:R-:W-:Y:S02]  /*20e0*/  SEL R5, RZ, 0x1, P0 ;  /* 0x00000001ff057807 */ /* 0x000fe40000000000 */
[----:B------:R-:W-:-:S02]  /*20f0*/  SEL R15, R15, RZ, P0 ;  /* 0x000000ff0f0f7207 */ /* 0x000fc40000000000 */
[----:B------:R-:W-:Y:S01]  /*2100*/  LOP3.LUT R14, R14, R5, RZ, 0x3c, !PT ;  /* 0x000000050e0e7212 */ /* 0x000fe200078e3cff */
[----:B------:R-:W-:Y:S08]  /*2110*/  @P2 BRA `(.L_x_29) ;  /* 0xfffffff400302947 */ /* 0x000ff0000383ffff */
[----:B------:R-:W-:Y:S01]  /*2120*/  UIADD3 UR5, UPT, UPT, UR5, 0x50, URZ ;  /* 0x0000005005057890 */ /* 0x000fe2000fffe0ff */
[----:B------:R-:W-:-:S03]  /*2130*/  SHF.L.U32 R3, R16, 0x1f, RZ ;  /* 0x0000001f10037819 */ /* 0x000fc600000006ff */
[----:B------:R-:W-:-:S09]  /*2140*/  ULEA UR4, UR14, UR5, 0x3 ;  /* 0x000000050e047291 */ /* 0x000fd2000f8e18ff */
[----:B------:R-:W1:Y:S02]  /*2150*/  SYNCS.PHASECHK.TRANS64.TRYWAIT P0, [UR4], R3 ;  /* 0x00000003ff0075a7 */ /* 0x000e640008001104 */
[----:B-1----:R-:W-:Y:S05]  /*2160*/  @!P0 BRA `(.L_x_30) ;  /* 0x0000006800248947 */ /* 0x002fea0003800000 */
.L_x_134:
[----:B------:R-:W-:-:S04]  /*2170*/  UIADD3 UR6, UPT, UPT, UR14, 0x1, URZ ;  /* 0x000000010e067890 */ /* 0x000fc8000fffe0ff */
[----:B------:R-:W-:-:S04]  /*2180*/  UISETP.NE.AND UP0, UPT, UR6, 0xa, UPT ;  /* 0x0000000a0600788c */ /* 0x000fc8000bf05270 */
[----:B------:R-:W-:Y:S02]  /*2190*/  USEL UR7, URZ, 0x1, UP0 ;  /* 0x00000001ff077887 */ /* 0x000fe40008000000 */
[----:B------:R-:W-:-:S04]  /*21a0*/  USEL UR6, UR6, URZ, UP0 ;  /* 0x000000ff06067287 */ /* 0x000fc80008000000 */
[----:B------:R-:W-:Y:S01]  /*21b0*/  ULEA UR4, UR6, UR5, 0x3 ;  /* 0x0000000506047291 */ /* 0x000fe2000f8e18ff */
[----:B------:R-:W-:-:S04]  /*21c0*/  LOP3.LUT R2, R16, UR7, RZ, 0x3c, !PT ;  /* 0x0000000710027c12 */ /* 0x000fc8000f8e3cff */
[----:B-1----:R-:W-:-:S04]  /*21d0*/  SHF.L.U32 R3, R2, 0x1f, RZ ;  /* 0x0000001f02037819 */ /* 0x002fc800000006ff */
[----:B------:R-:W1:Y:S02]  /*21e0*/  SYNCS.PHASECHK.TRANS64.TRYWAIT P0, [UR4], R3 ;  /* 0x00000003ff0075a7 */ /* 0x000e640008001104 */
[----:B-1----:R-:W-:Y:S05]  /*21f0*/  @!P0 BRA `(.L_x_31) ;  /* 0x0000006800188947 */ /* 0x002fea0003800000 */
.L_x_136:
        /* <DEDUP_REMOVED lines=9> */
.L_x_138:
        /* <DEDUP_REMOVED lines=9> */
.L_x_140:
        /* <DEDUP_REMOVED lines=9> */
.L_x_142:
        /* <DEDUP_REMOVED lines=9> */
.L_x_144:
        /* <DEDUP_REMOVED lines=9> */
.L_x_146:
        /* <DEDUP_REMOVED lines=9> */
.L_x_148:
        /* <DEDUP_REMOVED lines=9> */
.L_x_150:
[----:B------:R-:W-:-:S04]  /*25f0*/  UIADD3 UR6, UPT, UPT, UR6, 0x1, URZ ;  /* 0x0000000106067890 */ /* 0x000fc8000fffe0ff */
[----:B------:R-:W-:-:S04]  /*2600*/  UISETP.NE.AND UP0, UPT, UR6, 0xa, UPT ;  /* 0x0000000a0600788c */ /* 0x000fc8000bf05270 */
[----:B------:R-:W-:Y:S02]  /*2610*/  USEL UR4, URZ, 0x1, UP0 ;  /* 0x00000001ff047887 */ /* 0x000fe40008000000 */
[----:B------:R-:W-:-:S04]  /*2620*/  USEL UR6, UR6, URZ, UP0 ;  /* 0x000000ff06067287 */ /* 0x000fc80008000000 */
[----:B------:R-:W-:Y:S01]  /*2630*/  ULEA UR6, UR6, UR5, 0x3 ;  /* 0x0000000506067291 */ /* 0x000fe2000f8e18ff */
[----:B-1----:R-:W-:-:S04]  /*2640*/  LOP3.LUT R3, R2, UR4, RZ, 0x3c, !PT ;  /* 0x0000000402037c12 */ /* 0x002fc8000f8e3cff */
[----:B------:R-:W-:Y:S01]  /*2650*/  SHF.L.U32 R3, R3, 0x1f, RZ ;  /* 0x0000001f03037819 */ /* 0x000fe200000006ff */
[----:B------:R-:W-:-:S07]  /*2660*/  IMAD.U32 R0, RZ, RZ, UR6 ;  /* 0x00000006ff007e24 */ /* 0x000fce000f8e00ff */
.L_x_39:
[----:B-1----:R1:W2:Y:S02]  /*2670*/  SYNCS.PHASECHK.TRANS64.TRYWAIT P0, [R0+URZ], R3 ;  /* 0x00000003000075a7 */ /* 0x0022a400080011ff */
[----:B--2---:R-:W-:Y:S05]  /*2680*/  @!P0 NANOSLEEP.SYNCS 0x989680 ;  /* 0x009896800000895d */ /* 0x004fea0003900000 */
[----:B------:R-:W2:Y:S02]  /*2690*/  @!P0 SYNCS.PHASECHK.TRANS64 P0, [R0+URZ], R3 ;  /* 0x00000003000085a7 */ /* 0x000ea400080010ff */
[----:B--2---:R-:W-:Y:S05]  /*26a0*/  @P0 EXIT ;  /* 0x000000000000094d */ /* 0x004fea0003800000 */
[----:B------:R-:W-:Y:S05]  /*26b0*/  BRA `(.L_x_39) ;  /* 0xfffffffc00ec7947 */ /* 0x000fea000383ffff */
.L_x_18:
[----:B------:R-:W-:-:S04]  /*26c0*/  UISETP.NE.AND UP1, UPT, UR37, URZ, UPT ;  /* 0x000000ff2500728c */ /* 0x000fc8000bf25270 */
[----:B------:R-:W-:-:S09]  /*26d0*/  UISETP.NE.OR UP1, UPT, UR8, 0x1, UP1 ;  /* 0x000000010800788c */ /* 0x000fd20008f25670 */
[----:B------:R-:W-:Y:S05]  /*26e0*/  BRA.U UP1, `(.L_x_40) ;  /* 0x00000005014c7547 */ /* 0x000fea000b800000 */
[----:B------:R-:W-:Y:S01]  /*26f0*/  HFMA2 R3, -RZ, RZ, 0, 0 ;  /* 0x00000000ff037431 */ /* 0x000fe200000001ff */
[----:B------:R-:W-:Y:S01]  /*2700*/  ISETP.NE.AND P2, PT, R4, RZ, PT ;  /* 0x000000ff0400720c */ /* 0x000fe20003f45270 */
[----:B------:R-:W-:Y:S01]  /*2710*/  IMAD.MOV.U32 R12, RZ, RZ, 0x1 ;  /* 0x00000001ff0c7424 */ /* 0x000fe200078e00ff */
[----:B------:R-:W-:Y:S01]  /*2720*/  CS2R R6, SRZ ;  /* 0x0000000000067805 */ /* 0x000fe2000001ff00 */
[----:B------:R-:W-:Y:S01]  /*2730*/  IMAD.MOV.U32 R5, RZ, RZ, RZ ;  /* 0x000000ffff057224 */ /* 0x000fe200078e00ff */
[----:B------:R-:W-:Y:S01]  /*2740*/  UMOV UR4, 0x400 ;  /* 0x0000040000047882 */ /* 0x000fe20000000000 */
[----:B------:R-:W-:Y:S01]  /*2750*/  UMOV UR6, URZ ;  /* 0x000000ff00067c82 */ /* 0x000fe20008000000 */
[----:B------:R-:W-:-:S12]  /*2760*/  ULEA UR37, UR37, UR4, 0x18 ;  /* 0x0000000425257291 */ /* 0x000fd8000f8ec0ff */
.L_x_44:
[----:B------:R-:W-:Y:S02]  /*2770*/  LEA R0, R3, UR37, 0x3 ;  /* 0x0000002503007c11 */ /* 0x000fe4000f8e18ff */
[----:B------:R-:W-:-:S03]  /*2780*/  SHF.L.U32 R9, R5, 0x1f, RZ ;  /* 0x0000001f05097819 */ /* 0x000fc600000006ff */
[----:B------:R-:W-:Y:S01]  /*2790*/  VIADD R8, R0, 0x140 ;  /* 0x0000014000087836 */ /* 0x000fe20000000000 */
[----:B------:R-:W1:Y:S02]  /*27a0*/  SYNCS.PHASECHK.TRANS64.TRYWAIT P0, [R0+URZ+0x130], R9 ;  /* 0x00013009000075a7 */ /* 0x000e6400080011ff */
[----:B-1----:R-:W-:Y:S05]  /*27b0*/  @!P0 BRA `(.L_x_41) ;  /* 0x0000006400688947 */ /* 0x002fea0003800000 */
.L_x_151:
[----:B------:R-:W-:Y:S01]  /*27c0*/  ULEA UR5, UR6, UR37, 0x3 ;  /* 0x0000002506057291 */ /* 0x000fe2000f8e18ff */
[----:B------:R-:W-:Y:S01]  /*27d0*/  PRMT R8, RZ, 0x654, R8 ;  /* 0x00000654ff087816 */ /* 0x000fe20000000008 */
[----:B-1----:R-:W-:Y:S01]  /*27e0*/  @!P2 IMAD.MOV.U32 R9, RZ, RZ, 0x10 ;  /* 0x00000010ff09a424 */ /* 0x002fe200078e00ff */
[----:B------:R-:W-:Y:S01]  /*27f0*/  SHF.L.U32 R11, R12, 0x1f, RZ ;  /* 0x0000001f0c0b7819 */ /* 0x000fe200000006ff */
[----:B------:R-:W-:Y:S01]  /*2800*/  UIADD3 UR4, UPT, UPT, UR5, 0xf0, URZ ;  /* 0x000000f005047890 */ /* 0x000fe2000fffe0ff */
[----:B------:R1:W-:Y:S05]  /*2810*/  SYNCS.ARRIVE.TRANS64.RED.A1T0 RZ, [R8+URZ], RZ ;  /* 0x000000ff08ff79a7 */ /* 0x0003ea00081004ff */
[----:B------:R-:W-:Y:S01]  /*2820*/  IMAD.U32 R13, RZ, RZ, UR4 ;  /* 0x00000004ff0d7e24 */ /* 0x000fe2000f8e00ff */
[----:B------:R-:W2:Y:S04]  /*2830*/  SYNCS.PHASECHK.TRANS64.TRYWAIT P0, [UR5+0x100], R11 ;  /* 0x0001000bff0075a7 */ /* 0x000ea80008001105 */
[----:B------:R-:W-:Y:S01]  /*2840*/  PRMT R13, R4, 0x654, R13 ;  /* 0x00000654040d7816 */ /* 0x000fe2000000000d */
[----:B-12---:R-:W-:Y:S06]  /*2850*/  @!P0 BRA `(.L_x_42) ;  /* 0x0000006400548947 */ /* 0x006fec0003800000 */
.L_x_153:
[----:B------:R-:W-:Y:S01]  /*2860*/  ULEA UR4, UR6, UR37, 0x4 ;  /* 0x0000002506047291 */ /* 0x000fe2000f8e20ff */
[----:B---3--:R-:W-:Y:S01]  /*2870*/  SEL R2, R13, R2, !P2 ;  /* 0x000000020d027207 */ /* 0x008fe20005000000 */
[----:B------:R-:W-:Y:S01]  /*2880*/  UIADD3 UR5, UPT, UPT, UR5, 0xf0, URZ ;  /* 0x000000f005057890 */ /* 0x000fe2000fffe0ff */
[----:B-1----:R-:W-:Y:S01]  /*2890*/  LEA R0, R7, UR37, 0x3 ;  /* 0x0000002507007c11 */ /* 0x002fe2000f8e18ff */
[----:B------:R-:W-:Y:S01]  /*28a0*/  UIADD3 UR4, UPT, UPT, UR4, 0x160, URZ ;  /* 0x0000016004047890 */ /* 0x000fe2000fffe0ff */
[----:B------:R1:W-:Y:S01]  /*28b0*/  @!P2 SYNCS.ARRIVE.TRANS64.RED RZ, [R2+URZ], R9 ;  /* 0x0000000902ffa9a7 */ /* 0x0003e200080004ff */
[----:B------:R-:W-:Y:S01]  /*28c0*/  UIADD3 UR6, UPT, UPT, UR6, 0x1, URZ ;  /* 0x0000000106067890 */ /* 0x000fe2000fffe0ff */
[----:B------:R-:W-:-:S03]  /*28d0*/  VIADD R3, R3, 0x1 ;  /* 0x0000000103037836 */ /* 0x000fc60000000000 */
[----:B------:R-:W-:Y:S02]  /*28e0*/  UISETP.NE.AND UP0, UPT, UR6, 0x2, UPT ;  /* 0x000000020600788c */ /* 0x000fe4000bf05270 */
[----:B------:R-:W-:Y:S01]  /*28f0*/  ISETP.NE.AND P0, PT, R3, 0x2, PT ;  /* 0x000000020300780c */ /* 0x000fe20003f05270 */
[----:B------:R-:W-:Y:S06]  /*2900*/  UGETNEXTWORKID.BROADCAST [UR4], [UR5] ;  /* 0x00000000040073ca */ /* 0x000fec0008000100 */
[----:B------:R-:W-:Y:S02]  /*2910*/  USEL UR4, URZ, 0x1, UP0 ;  /* 0x00000001ff047887 */ /* 0x000fe40008000000 */
[----:B------:R-:W-:-:S04]  /*2920*/  USEL UR6, UR6, URZ, UP0 ;  /* 0x000000ff06067287 */ /* 0x000fc80008000000 */
[----:B------:R-:W-:Y:S02]  /*2930*/  LOP3.LUT R12, R12, UR4, RZ, 0x3c, !PT ;  /* 0x000000040c0c7c12 */ /* 0x000fe4000f8e3cff */
[----:B-1----:R-:W-:-:S04]  /*2940*/  SHF.L.U32 R9, R6, 0x1f, RZ ;  /* 0x0000001f06097819 */ /* 0x002fc800000006ff */
[----:B------:R-:W1:Y:S02]  /*2950*/  SYNCS.PHASECHK.TRANS64.TRYWAIT P1, [R0+URZ+0xf0], R9 ;  /* 0x0000f009000075a7 */ /* 0x000e6400080211ff */
[----:B-1----:R-:W-:Y:S05]  /*2960*/  @!P1 BRA `(.L_x_43) ;  /* 0x0000006400289947 */ /* 0x002fea0003800000 */
.L_x_154:
[----:B------:R-:W-:Y:S01]  /*2970*/  LEA R8, R7, UR37, 0x4 ;  /* 0x0000002507087c11 */ /* 0x000fe2000f8e20ff */
[----:B-1----:R-:W-:Y:S01]  /*2980*/  VIADD R0, R0, 0x100 ;  /* 0x0000010000007836 */ /* 0x002fe20000000000 */
[----:B------:R-:W-:Y:S01]  /*2990*/  SEL R3, R3, RZ, P0 ;  /* 0x000000ff03037207 */ /* 0x000fe20000000000 */
[----:B------:R-:W-:-:S03]  /*29a0*/  VIADD R7, R7, 0x1 ;  /* 0x0000000107077836 */ /* 0x000fc60000000000 */
[----:B------:R-:W1:Y:S01]  /*29b0*/  LDS.128 R8, [R8+0x160] ;  /* 0x0001600008087984 */ /* 0x000e620000000c00 */
[----:B------:R-:W-:Y:S02]  /*29c0*/  PRMT R0, RZ, 0x654, R0 ;  /* 0x00000654ff007816 */ /* 0x000fe40000000000 */
[C---:B------:R-:W-:Y:S01]  /*29d0*/  ISETP.NE.AND P1, PT, R7.reuse, 0x2, PT ;  /* 0x000000020700780c */ /* 0x040fe20003f25270 */
[----:B------:R-:W-:Y:S01]  /*29e0*/  @!PT LDS RZ, [RZ] ;  /* 0x00000000fffff984 */ /* 0x000fe20000000800 */
[----:B------:R-:W-:Y:S01]  /*29f0*/  @!PT LDS RZ, [RZ] ;  /* 0x00000000fffff984 */ /* 0x000fe20000000800 */
[----:B------:R-:W-:Y:S01]  /*2a00*/  @!PT LDS RZ, [RZ] ;  /* 0x00000000fffff984 */ /* 0x000fe20000000800 */
[----:B------:R-:W-:Y:S01]  /*2a10*/  @!PT LDS RZ, [RZ] ;  /* 0x00000000fffff984 */ /* 0x000fe20000000800 */
[----:B------:R2:W-:Y:S06]  /*2a20*/  MEMBAR.ALL.CTA ;  /* 0x0000000000007992 */ /* 0x0005ec0000008000 */
[----:B--2---:R-:W2:Y:S01]  /*2a30*/  FENCE.VIEW.ASYNC.S ;  /* 0x00000000000073c6 */ /* 0x004ea20000000000 */
[----:B------:R-:W-:Y:S01]  /*2a40*/  SEL R7, R7, RZ, P1 ;  /* 0x000000ff07077207 */ /* 0x000fe20000800000 */
[----:B--2---:R2:W-:Y:S01]  /*2a50*/  SYNCS.ARRIVE.TRANS64.RED.A1T0 RZ, [R0+URZ], RZ ;  /* 0x000000ff00ff79a7 */ /* 0x0045e200081004ff */
[----:B-1----:R-:W-:-:S02]  /*2a60*/  LOP3.LUT P3, RZ, R10, 0x1, RZ, 0xc0, !PT ;  /* 0x000000010aff7812 */ /* 0x002fc4000786c0ff */
[----:B------:R-:W-:-:S04]  /*2a70*/  SEL R9, RZ, 0x1, P1 ;  /* 0x00000001ff097807 */ /* 0x000fc80000800000 */
[----:B------:R-:W-:Y:S02]  /*2a80*/  LOP3.LUT R6, R6, R9, RZ, 0x3c, !PT ;  /* 0x0000000906067212 */ /* 0x000fe400078e3cff */
[----:B--2---:R-:W-:-:S04]  /*2a90*/  SEL R0, RZ, 0x1, P0 ;  /* 0x00000001ff007807 */ /* 0x004fc80000000000 */
[----:B------:R-:W-:Y:S01]  /*2aa0*/  LOP3.LUT R5, R5, R0, RZ, 0x3c, !PT ;  /* 0x0000000005057212 */ /* 0x000fe200078e3cff */
[----:B------:R-:W-:Y:S06]  /*2ab0*/  @P3 BRA `(.L_x_44) ;  /* 0xfffffffc002c3947 */ /* 0x000fec000383ffff */
[----:B------:R-:W-:Y:S01]  /*2ac0*/  ULEA UR5, UR6, UR37, 0x3 ;  /* 0x0000002506057291 */ /* 0x000fe2000f8e18ff */
[----:B------:R-:W-:-:S08]  /*2ad0*/  SHF.L.U32 R3, R12, 0x1f, RZ ;  /* 0x0000001f0c037819 */ /* 0x000fd000000006ff */
[----:B------:R-:W1:Y:S02]  /*2ae0*/  SYNCS.PHASECHK.TRANS64 P0, [UR5+0x100], R3 ;  /* 0x00010003ff0075a7 */ /* 0x000e640008001005 */
[----:B-1----:R-:W-:Y:S05]  /*2af0*/  @P0 BRA `(.L_x_45) ;  /* 0x0000000000080947 */ /* 0x002fea0003800000 */
[----:B------:R-:W1:Y:S02]  /*2b00*/  SYNCS.PHASECHK.TRANS64.TRYWAIT P0, [UR5+0x100], R3 ;  /* 0x00010003ff0075a7 */ /* 0x000e640008001105 */
[----:B-1----:R-:W-:Y:S05]  /*2b10*/  @!P0 BRA `(.L_x_46) ;  /* 0x0000006000d08947 */ /* 0x002fea0003800000 */
.L_x_45:
[----:B------:R-:W-:-:S04]  /*2b20*/  UIADD3 UR4, UPT, UPT, UR6, 0x1, URZ ;  /* 0x0000000106047890 */ /* 0x000fc8000fffe0ff */
[----:B------:R-:W-:-:S04]  /*2b30*/  UISETP.NE.AND UP0, UPT, UR4, 0x2, UPT ;  /* 0x000000020400788c */ /* 0x000fc8000bf05270 */
[----:B------:R-:W-:Y:S02]  /*2b40*/  USEL UR7, URZ, 0x1, UP0 ;  /* 0x00000001ff077887 */ /* 0x000fe40008000000 */
[----:B------:R-:W-:-:S04]  /*2b50*/  USEL UR4, UR4, URZ, UP0 ;  /* 0x000000ff04047287 */ /* 0x000fc80008000000 */
[----:B------:R-:W-:Y:S01]  /*2b60*/  ULEA UR4, UR4, UR37, 0x3 ;  /* 0x0000002504047291 */ /* 0x000fe2000f8e18ff */
[----:B-1----:R-:W-:-:S04]  /*2b70*/  LOP3.LUT R3, R12, UR7, RZ, 0x3c, !PT ;  /* 0x000000070c037c12 */ /* 0x002fc8000f8e3cff */
[----:B------:R-:W-:-:S04]  /*2b80*/  SHF.L.U32 R0, R3, 0x1f, RZ ;  /* 0x0000001f03007819 */ /* 0x000fc800000006ff */
[----:B------:R-:W1:Y:S02]  /*2b90*/  SYNCS.PHASECHK.TRANS64 P0, [UR4+0x100], R0 ;  /* 0x00010000ff0075a7 */ /* 0x000e640008001004 */
[----:B-1----:R-:W-:Y:S05]  /*2ba0*/  @P0 EXIT ;  /* 0x000000000000094d */ /* 0x002fea0003800000 */
[----:B------:R-:W-:Y:S02]  /*2bb0*/  SHF.L.U32 R3, R3, 0x1f, RZ ;  /* 0x0000001f03037819 */ /* 0x000fe400000006ff */
[----:B------:R-:W-:-:S07]  /*2bc0*/  MOV R0, UR4 ;  /* 0x0000000400007c02 */ /* 0x000fce0008000f00 */
.L_x_47:
[----:B-1----:R1:W2:Y:S02]  /*2bd0*/  SYNCS.PHASECHK.TRANS64.TRYWAIT P0, [R0+URZ+0x100], R3 ;  /* 0x00010003000075a7 */ /* 0x0022a400080011ff */
[----:B--2---:R-:W-:Y:S05]  /*2be0*/  @!P0 NANOSLEEP.SYNCS 0x989680 ;  /* 0x009896800000895d */ /* 0x004fea0003900000 */
[----:B------:R-:W2:Y:S02]  /*2bf0*/  @!P0 SYNCS.PHASECHK.TRANS64 P0, [R0+URZ+0x100], R3 ;  /* 0x00010003000085a7 */ /* 0x000ea400080010ff */
[----:B--2---:R-:W-:Y:S05]  /*2c00*/  @P0 EXIT ;  /* 0x000000000000094d */ /* 0x004fea0003800000 */
[----:B------:R-:W-:Y:S05]  /*2c10*/  BRA `(.L_x_47) ;  /* 0xfffffffc00ec7947 */ /* 0x000fea000383ffff */
.L_x_40:
[----:B------:R-:W-:-:S09]  /*2c20*/  UISETP.NE.AND UP1, UPT, UR8, URZ, UPT ;  /* 0x000000ff0800728c */ /* 0x000fd2000bf25270 */
[----:B------:R-:W-:Y:S05]  /*2c30*/  BRA.U UP1, `(.L_x_48) ;  /* 0x0000000d01a47547 */ /* 0x000fea000b800000 */
[----:B------:R-:W-:Y:S01]  /*2c40*/  UMOV UR4, 0x40 ;  /* 0x0000004000047882 */ /* 0x000fe20000000000 */
[----:B------:R-:W-:Y:S01]  /*2c50*/  NOP ;  /* 0x0000000000007918 */ /* 0x000fe20000000000 */
[----:B------:R-:W-:Y:S01]  /*2c60*/  ULEA UR4, UR37, UR4, 0x18 ;  /* 0x0000000425047291 */ /* 0x000fe2000f8ec0ff */
[----:B------:R-:W-:Y:S02]  /*2c70*/  UMOV UR5, 0x400 ;  /* 0x0000040000057882 */ /* 0x000fe40000000000 */
[----:B------:R-:W-:-:S06]  /*2c80*/  ULEA UR37, UR37, UR5, 0x18 ;  /* 0x0000000525257291 */ /* 0x000fcc000f8ec0ff */
[----:B------:R-:W1:Y:S02]  /*2c90*/  LDS.U8 R0, [UR4+0x1c] ;  /* 0x00001c04ff007984 */ /* 0x000e640008000000 */
[----:B-1----:R-:W-:-:S13]  /*2ca0*/  ISETP.NE.AND P0, PT, R0, RZ, PT ;  /* 0x000000ff0000720c */ /* 0x002fda0003f05270 */
[----:B------:R-:W-:Y:S05]  /*2cb0*/  @P0 BRA `(.L_x_49) ;  /* 0x0000000000580947 */ /* 0x000fea0003800000 */
[----:B------:R-:W-:-:S13]  /*2cc0*/  ELECT P0, URZ, PT ;  /* 0x0000000000ff782f */ /* 0x000fda0003800000 */
[----:B------:R-:W-:Y:S05]  /*2cd0*/  @!P0 BRA `(.L_x_50) ;  /* 0x0000000000608947 */ /* 0x000fea0003800000 */
[----:B------:R-:W-:Y:S01]  /*2ce0*/  UMOV UR5, 0x10 ;  /* 0x0000001000057882 */ /* 0x000fe20000000000 */
[----:B------:R-:W-:Y:S01]  /*2cf0*/  HFMA2 R0, -RZ, RZ, 0, 5.9604644775390625e-08 ;  /* 0x00000001ff007431 */ /* 0x000fe200000001ff */
[----:B---3--:R-:W-:-:S03]  /*2d00*/  MOV R2, 0xffff ;  /* 0x0000ffff00027802 */ /* 0x008fc60000000f00 */
[----:B------:R-:W-:Y:S04]  /*2d10*/  DEPBAR.LE SB1, 0x36 ;  /* 0x00009d800000791a */ /* 0x000fe80000000000 */
[----:B------:R-:W1:Y:S02]  /*2d20*/  UTCATOMSWS.FIND_AND_SET.ALIGN UP0, UR5, UR5 ;  /* 0x00000005000575e3 */ /* 0x000e640008000800 */
[----:B-1----:R-:W-:Y:S01]  /*2d30*/  MOV R3, UR5 ;  /* 0x0000000500037c02 */ /* 0x002fe20008000f00 */
[----:B------:R-:W-:Y:S06]  /*2d40*/  BRA.U UP0, `(.L_x_51) ;  /* 0x0000000100187547 */ /* 0x000fec000b800000 */
.L_x_52:
[----:B------:R-:W-:Y:S05]  /*2d50*/  NANOSLEEP 0x64 ;  /* 0x000000640000795d */ /* 0x000fea0003800000 */
[----:B------:R-:W-:-:S05]  /*2d60*/  UMOV UR5, 0x10 ;  /* 0x0000001000057882 */ /* 0x000fca0000000000 */
[----:B------:R-:W-:Y:S04]  /*2d70*/  DEPBAR.LE SB1, 0x36 ;  /* 0x00009d800000791a */ /* 0x000fe80000000000 */
[----:B------:R-:W1:Y:S02]  /*2d80*/  UTCATOMSWS.FIND_AND_SET.ALIGN UP0, UR5, UR5 ;  /* 0x00000005000575e3 */ /* 0x000e640008000800 */
[----:B-1----:R-:W-:Y:S01]  /*2d90*/  MOV R3, UR5 ;  /* 0x0000000500037c02 */ /* 0x002fe20008000f00 */
[----:B------:R-:W-:Y:S05]  /*2da0*/  BRA.U !UP0, `(.L_x_52) ;  /* 0xfffffffd08e87547 */ /* 0x000fea000b83ffff */
.L_x_51:
[-C--:B------:R-:W-:Y:S02]  /*2db0*/  SHF.L.U32 R2, R2, R3.reuse, RZ ;  /* 0x0000000302027219 */ /* 0x080fe400000006ff */
[----:B------:R-:W-:Y:S01]  /*2dc0*/  SHF.L.U32 R0, R0, R3, RZ ;  /* 0x0000000300007219 */ /* 0x000fe200000006ff */
[----:B------:R-:W-:Y:S02]  /*2dd0*/  IMAD.SHL.U32 R3, R3, 0x20, RZ ;  /* 0x0000002003037824 */ /* 0x000fe400078e00ff */
[----:B------:R1:W-:Y:S04]  /*2de0*/  ATOMS.OR RZ, [UR4+0x14], R2 ;  /* 0x00001402ffff798c */ /* 0x0003e8000b000004 */
[----:B------:R1:W-:Y:S04]  /*2df0*/  ATOMS.OR RZ, [UR4+0x18], R0 ;  /* 0x00001800ffff798c */ /* 0x0003e8000b000004 */
[----:B------:R1:W-:Y:S01]  /*2e00*/  STS [UR37+0x180], R3 ;  /* 0x00018003ff007988 */ /* 0x0003e20008000825 */
[----:B------:R-:W-:Y:S05]  /*2e10*/  BRA `(.L_x_50) ;  /* 0x0000000000107947 */ /* 0x000fea0003800000 */
.L_x_49:
[----:B------:R-:W-:Y:S02]  /*2e20*/  MOV R0, 0xffffffff ;  /* 0xffffffff00007802 */ /* 0x000fe40000000f00 */
[----:B---3--:R-:W-:-:S03]  /*2e30*/  MOV R2, 0x2e60 ;  /* 0x00002e6000027802 */ /* 0x008fc60000000f00 */
[----:B------:R1:W-:Y:S04]  /*2e40*/  STS [UR37+0x180], R0 ;  /* 0x00018000ff007988 */ /* 0x0003e80008000825 */
[----:B-1---5:R-:W-:Y:S05]  /*2e50*/  CALL.REL.NOINC `($__internal_1_$__cuda_sm10x_tcgen05_guardrail_trap_phase_invalid_during_alloc) ;  /* 0x0000006400e87944 */ /* 0x022fea0003c00000 */
.L_x_50:
[----:B------:R-:W-:Y:S05]  /*2e60*/  WARPSYNC.ALL ;  /* 0x0000000000007948 */ /* 0x000fea0003800000 */
[----:B------:R-:W2:Y:S01]  /*2e70*/  S2UR UR4, SR_CgaCtaId ;  /* 0x00000000000479c3 */ /* 0x000ea20000008800 */
[----:B------:R-:W-:Y:S01]  /*2e80*/  UMOV UR5, 0x400 ;  /* 0x0000040000057882 */ /* 0x000fe20000000000 */
[----:B------:R-:W-:-:S06]  /*2e90*/  NOP ;  /* 0x0000000000007918 */ /* 0x000fcc0000000000 */
[----:B------:R-:W-:Y:S06]  /*2ea0*/  BAR.ARV 0x6, 0xa0 ;  /* 0x0182800000007b1d */ /* 0x000fec0000002000 */
[----:B------:R-:W4:Y:S01]  /*2eb0*/  LDCU UR6, c[0x0][0x38c] ;  /* 0x00007180ff0677ac */ /* 0x000f220008000800 */
[----:B------:R-:W-:Y:S01]  /*2ec0*/  IMAD.MOV.U32 R11, RZ, RZ, 0x1 ;  /* 0x00000001ff0b7424 */ /* 0x000fe200078e00ff */
[----:B------:R-:W-:Y:S01]  /*2ed0*/  CS2R R8, SRZ ;  /* 0x0000000000087805 */ /* 0x000fe2000001ff00 */
[----:B------:R-:W-:Y:S01]  /*2ee0*/  IMAD.MOV.U32 R10, RZ, RZ, RZ ;  /* 0x000000ffff0a7224 */ /* 0x000fe200078e00ff */
[----:B------:R-:W-:Y:S01]  /*2ef0*/  UISETP.LT.AND UP0, UPT, UR15, 0x1, UPT ;  /* 0x000000010f00788c */ /* 0x000fe2000bf01270 */
[----:B------:R-:W-:Y:S01]  /*2f00*/  UMOV UR22, URZ ;  /* 0x000000ff00167c82 */ /* 0x000fe20008000000 */
[----:B------:R-:W-:-:S02]  /*2f10*/  UMOV UR21, URZ ;  /* 0x000000ff00157c82 */ /* 0x000fc40008000000 */
[----:B------:R-:W-:Y:S02]  /*2f20*/  USEL UR9, UR15, 0x1, !UP0 ;  /* 0x000000010f097887 */ /* 0x000fe4000c000000 */
[----:B--2---:R-:W-:Y:S02]  /*2f30*/  ULEA UR4, UR4, UR5, 0x18 ;  /* 0x0000000504047291 */ /* 0x004fe4000f8ec0ff */
[----:B------:R-:W-:Y:S02]  /*2f40*/  UIADD3 UR9, UPT, UPT, -UR9, URZ, URZ ;  /* 0x000000ff09097290 */ /* 0x000fe4000fffe1ff */
[----:B------:R-:W-:Y:S02]  /*2f50*/  UIADD3 UR10, UPT, UPT, UR4, 0x8400, URZ ;  /* 0x00008400040a7890 */ /* 0x000fe4000fffe0ff */
[----:B------:R-:W-:Y:S02]  /*2f60*/  UIADD3 UR11, UPT, UPT, UR4, 0x1c400, URZ ;  /* 0x0001c400040b7890 */ /* 0x000fe4000fffe0ff */
[----:B------:R-:W-:Y:S01]  /*2f70*/  UIADD3 UR12, UPT, UPT, UR4, 0x30400, URZ ;  /* 0x00030400040c7890 */ /* 0x000fe2000fffe0ff */
[----:B-1----:R-:W1:Y:S01]  /*2f80*/  LDS R0, [UR4+0x180] ;  /* 0x00018004ff007984 */ /* 0x002e620008000800 */
[----:B------:R-:W-:-:S02]  /*2f90*/  USHF.R.U32.HI UR10, URZ, 0x4, UR10 ;  /* 0x00000004ff0a7899 */ /* 0x000fc4000801160a */
[----:B------:R-:W-:Y:S02]  /*2fa0*/  USHF.R.U32.HI UR11, URZ, 0x4, UR11 ;  /* 0x00000004ff0b7899 */ /* 0x000fe4000801160b */
[----:B------:R-:W-:Y:S02]  /*2fb0*/  USHF.R.U32.HI UR12, URZ, 0x4, UR12 ;  /* 0x00000004ff0c7899 */ /* 0x000fe4000801160c */
[----:B------:R-:W-:Y:S02]  /*2fc0*/  ULOP3.LUT UR10, UR10, 0x3fff, URZ, 0xc0, !UPT ;  /* 0x00003fff0a0a7892 */ /* 0x000fe4000f8ec0ff */
[----:B------:R-:W-:Y:S02]  /*2fd0*/  ULOP3.LUT UR11, UR11, 0x3fff, URZ, 0xc0, !UPT ;  /* 0x00003fff0b0b7892 */ /* 0x000fe4000f8ec0ff */
[----:B------:R-:W-:Y:S02]  /*2fe0*/  ULOP3.LUT UR12, UR12, 0x3fff, URZ, 0xc0, !UPT ;  /* 0x00003fff0c0c7892 */ /* 0x000fe4000f8ec0ff */
[----:B------:R-:W-:-:S02]  /*2ff0*/  ULOP3.LUT UR10, UR10, 0x10000, URZ, 0xfc, !UPT ;  /* 0x000100000a0a7892 */ /* 0x000fc4000f8efcff */
[----:B------:R-:W-:Y:S02]  /*3000*/  ULOP3.LUT UR11, UR11, 0x10000, URZ, 0xfc, !UPT ;  /* 0x000100000b0b7892 */ /* 0x000fe4000f8efcff */
[----:B------:R-:W-:Y:S02]  /*3010*/  ULOP3.LUT UR12, UR12, 0x10000, URZ, 0xfc, !UPT ;  /* 0x000100000c0c7892 */ /* 0x000fe4000f8efcff */
[----:B----4-:R-:W-:Y:S01]  /*3020*/  UISETP.GE.AND UP0, UPT, UR6, 0x1, UPT ;  /* 0x000000010600788c */ /* 0x010fe2000bf06270 */
[----:B-1----:R-:W-:Y:S01]  /*3030*/  R2UR UR25, R0 ;  /* 0x00000000001972ca */ /* 0x002fe200000e0000 */
[----:B------:R-:W-:-:S05]  /*3040*/  IMAD.MOV.U32 R0, RZ, RZ, 0x810 ;  /* 0x00000810ff007424 */ /* 0x000fca00078e00ff */
[----:B------:R-:W-:-:S07]  /*3050*/  R2UR UR23, R0 ;  /* 0x00000000001772ca */ /* 0x000fce00000e0000 */
[----:B------:R-:W-:Y:S02]  /*3060*/  ULOP3.LUT UR5, UR25, 0x1, URZ, 0xc0, !UPT ;  /* 0x0000000119057892 */ /* 0x000fe4000f8ec0ff */
[----:B------:R-:W-:Y:S02]  /*3070*/  UIADD3 UR24, UPT, UPT, UR25, 0x80, URZ ;  /* 0x0000008019187890 */ /* 0x000fe4000fffe0ff */
[----:B------:R-:W-:-:S04]  /*3080*/  ULOP3.LUT UR5, UR5, 0x14, URZ, 0xfc, !UPT ;  /* 0x0000001405057892 */ /* 0x000fc8000f8efcff */
[----:B------:R-:W-:-:S12]  /*3090*/  UPRMT UR23, UR5, 0x5410, UR23 ;  /* 0x0000541005177896 */ /* 0x000fd80008000017 */
.L_x_60:
[----:B------:R-:W-:Y:S02]  /*30a0*/  LEA R0, R10, UR4, 0x3 ;  /* 0x000000040a007c11 */ /* 0x000fe4000f8e18ff */
[----:B------:R-:W-:Y:S02]  /*30b0*/  SHF.L.U32 R5, R9, 0x1f, RZ ;  /* 0x0000001f09057819 */ /* 0x000fe400000006ff */
[----:B------:R-:W-:Y:S01]  /*30c0*/  PLOP3.LUT P0, PT, PT, PT, UP0, 0x80, 0x8 ;  /* 0x000000000008781c */ /* 0x000fe20003f0f008 */
[----:B------:R-:W-:Y:S01]  /*30d0*/  VIADD R3, R0, 0x100 ;  /* 0x0000010000037836 */ /* 0x000fe20000000000 */
[----:B-1----:R-:W1:Y:S02]  /*30e0*/  SYNCS.PHASECHK.TRANS64.TRYWAIT P1, [R0+URZ+0xf0], R5 ;  /* 0x0000f005000075a7 */ /* 0x002e6400080211ff */
[----:B-123--:R-:W-:Y:S09]  /*30f0*/  @!P1 BRA `(.L_x_53) ;  /* 0x0000005c00709947 */ /* 0x00eff20003800000 */
.L_x_156:
[----:B------:R-:W-:Y:S01]  /*3100*/  LEA R4, R10, UR4, 0x4 ;  /* 0x000000040a047c11 */ /* 0x000fe2000f8e20ff */
[----:B------:R-:W-:Y:S01]  /*3110*/  @UP0 ULEA UR5, UR21, UR4, 0x3 ;  /* 0x0000000415050291 */ /* 0x000fe2000f8e18ff */
[----:B------:R-:W-:Y:S01]  /*3120*/  PLOP3.LUT P2, PT, PT, PT, PT, 0x80, 0x8 ;  /* 0x000000000008781c */ /* 0x000fe20003f4f070 */
[----:B------:R-:W-:Y:S01]  /*3130*/  ULEA UR7, UR22, UR4, 0x3 ;  /* 0x0000000416077291 */ /* 0x000fe2000f8e18ff */
[----:B------:R-:W-:Y:S01]  /*3140*/  PRMT R3, RZ, 0x654, R3 ;  /* 0x00000654ff037816 */ /* 0x000fe20000000003 */
[----:B------:R-:W-:Y:S01]  /*3150*/  ULEA UR8, UR22, UR25, 0x6 ;  /* 0x0000001916087291 */ /* 0x000fe2000f8e30ff */
[----:B-1----:R-:W1:Y:S01]  /*3160*/  LDS.128 R4, [R4+0x160] ;  /* 0x0001600004047984 */ /* 0x002e620000000c00 */
[----:B---3--:R-:W-:Y:S02]  /*3170*/  @P0 SHF.L.U32 R2, R8, 0x1f, RZ ;  /* 0x0000001f08020819 */ /* 0x008fe400000006ff */
[----:B------:R-:W-:Y:S01]  /*3180*/  SHF.L.U32 R0, R11, 0x1f, RZ ;  /* 0x0000001f0b007819 */ /* 0x000fe200000006ff */
[----:B------:R-:W-:Y:S01]  /*3190*/  @!PT LDS RZ, [RZ] ;  /* 0x00000000fffff984 */ /* 0x000fe20000000800 */
[----:B------:R-:W-:Y:S01]  /*31a0*/  @!PT LDS RZ, [RZ] ;  /* 0x00000000fffff984 */ /* 0x000fe20000000800 */
[----:B------:R-:W-:Y:S01]  /*31b0*/  @!PT LDS RZ, [RZ] ;  /* 0x00000000fffff984 */ /* 0x000fe20000000800 */
[----:B------:R-:W-:Y:S01]  /*31c0*/  @!PT LDS RZ, [RZ] ;  /* 0x00000000fffff984 */ /* 0x000fe20000000800 */
[----:B------:R2:W-:Y:S06]  /*31d0*/  MEMBAR.ALL.CTA ;  /* 0x0000000000007992 */ /* 0x0005ec0000008000 */
[----:B--2---:R-:W2:Y:S02]  /*31e0*/  FENCE.VIEW.ASYNC.S ;  /* 0x00000000000073c6 */ /* 0x004ea40000000000 */
[----:B--2---:R2:W-:Y:S01]  /*31f0*/  SYNCS.ARRIVE.TRANS64.RED.A1T0 RZ, [R3+URZ], RZ ;  /* 0x000000ff03ff79a7 */ /* 0x0045e200081004ff */
[----:B------:R2:W3:Y:S01]  /*3200*/  @P0 SYNCS.PHASECHK.TRANS64.TRYWAIT P2, [UR5], R2 ;  /* 0x00000002ff0005a7 */ /* 0x0004e20008041105 */
[----:B-1----:R-:W-:Y:S01]  /*3210*/  LOP3.LUT P1, RZ, R6, 0x1, RZ, 0xc0, !PT ;  /* 0x0000000106ff7812 */ /* 0x002fe2000782c0ff */
[----:B------:R-:W1:Y:S02]  /*3220*/  SYNCS.PHASECHK.TRANS64.TRYWAIT P0, [UR7+0x120], R0 ;  /* 0x00012000ff0075a7 */ /* 0x000e640008001107 */
[----:B-123--:R-:W-:Y:S10]  /*3230*/  @!P0 BRA `(.L_x_54) ;  /* 0x0000005c00348947 */ /* 0x00eff40003800000 */
.L_x_158:
[----:B------:R-:W-:Y:S01]  /*3240*/  IADD3 R10, PT, PT, R10, 0x1, RZ ;  /* 0x000000010a0a7810 */ /* 0x000fe20007ffe0ff */
[----:B------:R-:W-:Y:S06]  /*3250*/  BRA.U !UP0, `(.L_x_55) ;  /* 0x0000000508047547 */ /* 0x000fec000b800000 */
[----:B------:R-:W-:Y:S01]  /*3260*/  HFMA2 R2, -RZ, RZ, 0, 0.0001239776611328125 ;  /* 0x00000810ff027431 */ /* 0x000fe200000001ff */
[----:B------:R-:W-:Y:S01]  /*3270*/  UMOV UR20, URZ ;  /* 0x000000ff00147c82 */ /* 0x000fe20008000000 */
[----:B------:R-:W-:Y:S01]  /*3280*/  UMOV UR19, 0x1 ;  /* 0x0000000100137882 */ /* 0x000fe20000000000 */
[----:B------:R-:W-:Y:S01]  /*3290*/  UMOV UR13, UR21 ;  /* 0x00000015000d7c82 */ /* 0x000fe20008000000 */
[----:B------:R-:W-:Y:S01]  /*32a0*/  UMOV UR18, UR9 ;  /* 0x0000000900127c82 */ /* 0x000fe20008000000 */
[----:B------:R-:W-:Y:S01]  /*32b0*/  UMOV UR17, UR15 ;  /* 0x0000000f00117c82 */ /* 0x000fe20008000000 */
[----:B------:R-:W-:-:S05]  /*32c0*/  UMOV UR16, URZ ;  /* 0x000000ff00107c82 */ /* 0x000fca0008000000 */
.L_x_59:
[----:B------:R-:W-:Y:S02]  /*32d0*/  UIADD3 UR18, UPT, UPT, UR18, 0x1, URZ ;  /* 0x0000000112127890 */ /* 0x000fe4000fffe0ff */
[----:B---3--:R-:W-:Y:S02]  /*32e0*/  ULEA UR6, UR13, UR4, 0x3 ;  /* 0x000000040d067291 */ /* 0x008fe4000f8e18ff */
[----:B------:R-:W-:Y:S01]  /*32f0*/  UISETP.NE.AND UP1, UPT, UR18, URZ, UPT ;  /* 0x000000ff1200728c */ /* 0x000fe2000bf25270 */
[----:B--2---:R-:W-:Y:S10]  /*3300*/  @P2 BRA `(.L_x_56) ;  /* 0x00000000000c2947 */ /* 0x004ff40003800000 */
[----:B-1----:R-:W-:Y:S04]  /*3310*/  SHF.L.U32 R3, R8, 0x1f, RZ ;  /* 0x0000001f08037819 */ /* 0x002fe800000006ff */
[----:B------:R-:W1:Y:S02]  /*3320*/  SYNCS.PHASECHK.TRANS64.TRYWAIT P0, [UR6], R3 ;  /* 0x00000003ff0075a7 */ /* 0x000e640008001106 */
[----:B-1----:R-:W-:Y:S05]  /*3330*/  @!P0 BRA `(.L_x_57) ;  /* 0x0000005c000c8947 */ /* 0x002fea0003800000 */
.L_x_56:
[----:B------:R-:W-:Y:S01]  /*3340*/  UISETP.NE.AND UP2, UPT, UR17, 0x1, UPT ;  /* 0x000000011100788c */ /* 0x000fe2000bf45270 */
[----:B------:R-:W-:Y:S01]  /*3350*/  PLOP3.LUT P2, PT, PT, PT, PT, 0x80, 0x8 ;  /* 0x000000000008781c */ /* 0x000fe20003f4f070 */
[----:B------:R-:W-:Y:S04]  /*3360*/  UIADD3 UR21, UPT, UPT, UR13, 0x1, URZ ;  /* 0x000000010d157890 */ /* 0x000fe8000fffe0ff */
[----:B------:R-:W-:Y:S01]  /*3370*/  UISETP.NE.AND UP3, UPT, UR21, 0xa, UPT ;  /* 0x0000000a1500788c */ /* 0x000fe2000bf65270 */
[----:B------:R-:W-:Y:S03]  /*3380*/  PLOP3.LUT P0, PT, PT, PT, UP2, 0x80, 0x8 ;  /* 0x000000000008781c */ /* 0x000fe60003f0f028 */
[----:B------:R-:W-:Y:S02]  /*3390*/  USEL UR14, URZ, 0x1, UP3 ;  /* 0x00000001ff0e7887 */ /* 0x000fe40009800000 */
[----:B------:R-:W-:Y:S04]  /*33a0*/  USEL UR21, UR21, URZ, UP3 ;  /* 0x000000ff15157287 */ /* 0x000fe80009800000 */
[----:B------:R-:W-:Y:S01]  /*33b0*/  @UP2 ULEA UR5, UR21, UR4, 0x3 ;  /* 0x0000000415052291 */ /* 0x000fe2000f8e18ff */
[----:B------:R-:W-:Y:S04]  /*33c0*/  LOP3.LUT R8, R8, UR14, RZ, 0x3c, !PT ;  /* 0x0000000e08087c12 */ /* 0x000fe8000f8e3cff */
[----:B-1----:R-:W-:Y:S04]  /*33d0*/  @P0 SHF.L.U32 R0, R8, 0x1f, RZ ;  /* 0x0000001f08000819 */ /* 0x002fe800000006ff */
[----:B------:R1:W2:Y:S01]  /*33e0*/  @P0 SYNCS.PHASECHK.TRANS64.TRYWAIT P2, [UR5], R0 ;  /* 0x00000000ff0005a7 */ /* 0x0002a20008041105 */
[----:B------:R-:W-:Y:S04]  /*33f0*/  ULOP3.LUT UR5, UR19, 0x1, URZ, 0xc0, !UPT ;  /* 0x0000000113057892 */ /* 0x000fe8000f8ec0ff */
[----:B------:R-:W-:Y:S09]  /*3400*/  UISETP.NE.U32.AND UP2, UPT, UR5, 0x1, UPT ;  /* 0x000000010500788c */ /* 0x000ff2000bf45070 */
[----:B------:R-:W-:Y:S05]  /*3410*/  BRA.U UP2, `(.L_x_58) ;  /* 0x0000000102107547 */ /* 0x000fea000b800000 */
[----:B------:R-:W-:Y:S01]  /*3420*/  ULEA UR26, UR13, UR12, 0x7 ;  /* 0x0000000c0d1a7291 */ /* 0x000fe2000f8e38ff */
[----:B------:R-:W-:Y:S08]  /*3430*/  UMOV UR27, 0x4008 ;  /* 0x00004008001b7882 */ /* 0x000ff00000000000 */
[----:B------:R3:W-:Y:S01]  /*3440*/  UTCCP.T.S.128dp128bit tmem[UR25+0x80], gdesc[UR26] ;  /* 0x0000801a190079e7 */ /* 0x0007e20008180000 */
[----:B------:R-:W-:Y:S02]  /*3450*/  NOP ;  /* 0x0000000000007918 */ /* 0x000fe40000000000 */
.L_x_58:
[----:B------:R-:W-:Y:S01]  /*3460*/  ELECT P0, URZ, PT ;  /* 0x0000000000ff782f */ /* 0x000fe20003800000 */
[----:B------:R-:W-:Y:S02]  /*3470*/  ULEA UR5, UR20, UR24, 0x1 ;  /* 0x0000001814057291 */ /* 0x000fe4000f8e08ff */
[----:B------:R-:W-:Y:S02]  /*3480*/  ULEA UR28, UR13, UR11, 0x9 ;  /* 0x0000000b0d1c7291 */ /* 0x000fe4000f8e48ff */
[----:B------:R-:W-:Y:S02]  /*3490*/  UIADD3 UR14, UPT, UPT, UR5, 0x1, URZ ;  /* 0x00000001050e7890 */ /* 0x000fe4000fffe0ff */
[----:B------:R-:W-:Y:S02]  /*34a0*/  UISETP.NE.U32.AND UP2, UPT, UR16, URZ, UPT ;  /* 0x000000ff1000728c */ /* 0x000fe4000bf45070 */
[----:B---3--:R-:W-:Y:S02]  /*34b0*/  ULOP3.LUT UR27, UR14, 0x1, URZ, 0xc0, !UPT ;  /* 0x000000010e1b7892 */ /* 0x008fe4000f8ec0ff */
[----:B------:R-:W-:Y:S02]  /*34c0*/  ULOP3.LUT UR34, UR5, 0xfffffffe, URZ, 0xc0, !UPT ;  /* 0xfffffffe05227892 */ /* 0x000fe4000f8ec0ff */
[----:B------:R-:W-:Y:S01]  /*34d0*/  @P0 R2UR UR26, R2 ;  /* 0x00000000021a02ca */ /* 0x000fe200000e0000 */
[----:B------:R-:W-:Y:S02]  /*34e0*/  ULOP3.LUT UR27, UR27, 0x14, URZ, 0xfc, !UPT ;  /* 0x000000141b1b7892 */ /* 0x000fe4000f8efcff */
[----:B------:R-:W-:Y:S02]  /*34f0*/  UIADD3 UR32, UPT, UPT, UR28, 0x4, URZ ;  /* 0x000000041c207890 */ /* 0x000fe4000fffe0ff */
[----:B------:R-:W-:Y:S02]  /*3500*/  ULOP3.LUT UR36, UR14, 0xfffffffe, URZ, 0xc0, !UPT ;  /* 0xfffffffe0e247892 */ /* 0x000fe4000f8ec0ff */
[----:B------:R-:W-:Y:S01]  /*3510*/  UIADD3 UR6, UPT, UPT, UR6, 0x50, URZ ;  /* 0x0000005006067890 */ /* 0x000fe2000fffe0ff */
[----:B------:R-:W-:Y:S01]  /*3520*/  IMAD.U32 R3, RZ, RZ, UR27 ;  /* 0x0000001bff037e24 */ /* 0x000fe2000f8e00ff */
[----:B------:R-:W-:Y:S02]  /*3530*/  UIADD3 UR19, UPT, UPT, UR19, 0x1, URZ ;  /* 0x0000000113137890 */ /* 0x000fe4000fffe0ff */
[----:B------:R-:W-:Y:S02]  /*3540*/  UIADD3 UR17, UPT, UPT, UR17, -0x1, URZ ;  /* 0xffffffff11117890 */ /* 0x000fe4000fffe0ff */
[----:B------:R-:W-:Y:S01]  /*3550*/  ULOP3.LUT UR20, UR20, 0x1, URZ, 0x3c, !UPT ;  /* 0x0000000114147892 */ /* 0x000fe2000f8e3cff */
[----:B-1----:R-:W-:Y:S01]  /*3560*/  IMAD.U32 R0, RZ, RZ, UR26 ;  /* 0x0000001aff007e24 */ /* 0x002fe2000f8e00ff */
[----:B------:R-:W-:Y:S01]  /*3570*/  ULEA UR26, UR13, UR10, 0x9 ;  /* 0x0000000a0d1a7291 */ /* 0x000fe2000f8e48ff */
[----:B------:R-:W-:Y:S01]  /*3580*/  UMOV UR29, 0x40004040 ;  /* 0x40004040001d7882 */ /* 0x000fe20000000000 */
[----:B------:R-:W-:Y:S02]  /*3590*/  UMOV UR27, 0x80004020 ;  /* 0x80004020001b7882 */ /* 0x000fe40000000000 */
[----:B------:R-:W-:Y:S01]  /*35a0*/  UIADD3 UR30, UPT, UPT, UR26, 0x2, URZ ;  /* 0x000000021a1e7890 */ /* 0x000fe2000fffe0ff */
[----:B------:R-:W-:Y:S01]  /*35b0*/  @P0 PRMT R0, R3, 0x5410, R0 ;  /* 0x0000541003000816 */ /* 0x000fe20000000000 */
[----:B------:R-:W-:Y:S01]  /*35c0*/  UMOV UR35, UR23 ;  /* 0x0000001700237c82 */ /* 0x000fe20008000000 */
[----:B------:R-:W-:Y:S01]  /*35d0*/  UMOV UR33, 0x40004040 ;  /* 0x4000404000217882 */ /* 0x000fe20000000000 */
[----:B------:R-:W-:Y:S01]  /*35e0*/  UMOV UR31, 0x80004020 ;  /* 0x80004020001f7882 */ /* 0x000fe20000000000 */
[----:B------:R-:W-:Y:S01]  /*35f0*/  @P0 R2UR UR13, R0 ;  /* 0x00000000000d02ca */ /* 0x000fe200000e0000 */
[----:B------:R3:W-:Y:S01]  /*3600*/  UTCHMMA gdesc[UR26], gdesc[UR28], tmem[UR8], tmem[UR34], idesc[UR35], UP2 ;  /* 0x00ff221c1a0075ea */ /* 0x0007e20009000008 */
[----:B------:R-:W-:Y:S11]  /*3610*/  UMOV UR16, 0x1 ;  /* 0x0000000100107882 */ /* 0x000ff60000000000 */
[----:B------:R-:W-:Y:S01]  /*3620*/  UMOV UR37, UR13 ;  /* 0x0000000d00257c82 */ /* 0x000fe20008000000 */
[----:B------:R-:W-:Y:S01]  /*3630*/  UMOV UR13, UR21 ;  /* 0x00000015000d7c82 */ /* 0x000fe20008000000 */
[----:B------:R3:W-:Y:S01]  /*3640*/  UTCHMMA gdesc[UR30], gdesc[UR32], tmem[UR8], tmem[UR36], idesc[UR37], UPT ;  /* 0x00ff24201e0075ea */ /* 0x0007e2000b800008 */
[----:B------:R3:W-:Y:S01]  /*3650*/  UTCBAR [UR6], URZ ;  /* 0x000000ff060073e9 */ /* 0x0007e200080000ff */
[----:B------:R-:W-:Y:S05]  /*3660*/  BRA.U UP1, `(.L_x_59) ;  /* 0xfffffffd01187547 */ /* 0x000fea000b83ffff */
.L_x_55:
[----:B------:R-:W-:Y:S01]  /*3670*/  UIADD3 UR22, UPT, UPT, UR22, 0x1, URZ ;  /* 0x0000000116167890 */ /* 0x000fe2000fffe0ff */
[C---:B------:R-:W-:Y:S01]  /*3680*/  ISETP.NE.AND P0, PT, R10.reuse, 0x2, PT ;  /* 0x000000020a00780c */ /* 0x040fe20003f05270 */
[----:B------:R-:W-:Y:S02]  /*3690*/  UIADD3 UR7, UPT, UPT, UR7, 0x110, URZ ;  /* 0x0000011007077890 */ /* 0x000fe4000fffe0ff */
[----:B------:R-:W-:Y:S01]  /*36a0*/  UISETP.NE.AND UP1, UPT, UR22, 0x2, UPT ;  /* 0x000000021600788c */ /* 0x000fe2000bf25270 */
[----:B-1----:R-:W-:Y:S02]  /*36b0*/  SEL R0, RZ, 0x1, P0 ;  /* 0x00000001ff007807 */ /* 0x002fe40000000000 */
[----:B------:R-:W-:Y:S01]  /*36c0*/  SEL R10, R10, RZ, P0 ;  /* 0x000000ff0a0a7207 */ /* 0x000fe20000000000 */
[----:B------:R-:W-:Y:S01]  /*36d0*/  USEL UR5, URZ, 0x1, UP1 ;  /* 0x00000001ff057887 */ /* 0x000fe20008800000 */
[----:B------:R-:W-:Y:S01]  /*36e0*/  LOP3.LUT R9, R9, R0, RZ, 0x3c, !PT ;  /* 0x0000000009097212 */ /* 0x000fe200078e3cff */
[----:B------:R-:W-:Y:S01]  /*36f0*/  USEL UR22, UR22, URZ, UP1 ;  /* 0x000000ff16167287 */ /* 0x000fe20008800000 */
[----:B------:R1:W-:Y:S03]  /*3700*/  UTCBAR [UR7], URZ ;  /* 0x000000ff070073e9 */ /* 0x0003e600080000ff */
[----:B------:R-:W-:Y:S01]  /*3710*/  LOP3.LUT R11, R11, UR5, RZ, 0x3c, !PT ;  /* 0x000000050b0b7c12 */ /* 0x000fe2000f8e3cff */
[----:B------:R-:W-:Y:S07]  /*3720*/  @P1 BRA `(.L_x_60) ;  /* 0xfffffff8005c1947 */ /* 0x000fee000383ffff */
[----:B------:R-:W4:Y:S01]  /*3730*/  S2UR UR5, SR_CgaCtaId ;  /* 0x00000000000579c3 */ /* 0x000f220000008800 */
[----:B------:R-:W-:Y:S01]  /*3740*/  ELECT P0, URZ, PT ;  /* 0x0000000000ff782f */ /* 0x000fe20003800000 */
[----:B------:R-:W-:Y:S01]  /*3750*/  IMAD.MOV.U32 R0, RZ, RZ, 0x1 ;  /* 0x00000001ff007424 */ /* 0x000fe200078e00ff */
[----:B------:R-:W-:Y:S01]  /*3760*/  UIADD3 UR4, UPT, UPT, UR4, 0x120, URZ ;  /* 0x0000012004047890 */ /* 0x000fe2000fffe0ff */
[----:B------:R-:W-:Y:S01]  /*3770*/  SHF.L.U32 R3, R11, 0x1f, RZ ;  /* 0x0000001f0b037819 */ /* 0x000fe200000006ff */
[----:B---3--:R-:W-:-:S03]  /*3780*/  UMOV UR6, 0x40 ;  /* 0x0000004000067882 */ /* 0x008fc60000000000 */
[----:B------:R-:W-:Y:S01]  /*3790*/  UVIRTCOUNT.DEALLOC.SMPOOL 0x80 ;  /* 0x000000800000784c */ /* 0x000fe20000000000 */
[----:B----4-:R-:W-:Y:S02]  /*37a0*/  ULEA UR5, UR5, UR6, 0x18 ;  /* 0x0000000605057291 */ /* 0x010fe4000f8ec0ff */
[----:B------:R-:W-:-:S07]  /*37b0*/  ULEA UR6, UR22, UR4, 0x3 ;  /* 0x0000000416067291 */ /* 0x000fce000f8e18ff */
[----:B------:R3:W-:Y:S02]  /*37c0*/  @P0 STS.U8 [UR5+0x1c], R0 ;  /* 0x00001c00ff000988 */ /* 0x0007e40008000005 */
[----:B------:R-:W4:Y:S02]  /*37d0*/  SYNCS.PHASECHK.TRANS64.TRYWAIT P0, [UR6], R3 ;  /* 0x00000003ff0075a7 */ /* 0x000f240008001106 */
[----:B---34-:R-:W-:Y:S05]  /*37e0*/  @!P0 BRA `(.L_x_61) ;  /* 0x0000005400f88947 */ /* 0x018fea0003800000 */
.L_x_161:
[----:B-1----:R-:W-:-:S04]  /*37f0*/  UIADD3 UR7, UPT, UPT, UR22, 0x1, URZ ;  /* 0x0000000116077890 */ /* 0x002fc8000fffe0ff */
[----:B------:R-:W-:-:S04]  /*3800*/  UISETP.NE.AND UP0, UPT, UR7, 0x2, UPT ;  /* 0x000000020700788c */ /* 0x000fc8000bf05270 */
[----:B------:R-:W-:Y:S02]  /*3810*/  USEL UR6, URZ, 0x1, UP0 ;  /* 0x00000001ff067887 */ /* 0x000fe40008000000 */
[----:B------:R-:W-:-:S04]  /*3820*/  USEL UR7, UR7, URZ, UP0 ;  /* 0x000000ff07077287 */ /* 0x000fc80008000000 */
[----:B------:R-:W-:Y:S01]  /*3830*/  ULEA UR7, UR7, UR4, 0x3 ;  /* 0x0000000407077291 */ /* 0x000fe2000f8e18ff */
[----:B---3--:R-:W-:-:S04]  /*3840*/  LOP3.LUT R3, R11, UR6, RZ, 0x3c, !PT ;  /* 0x000000060b037c12 */ /* 0x008fc8000f8e3cff */
[----:B------:R-:W-:-:S04]  /*3850*/  SHF.L.U32 R3, R3, 0x1f, RZ ;  /* 0x0000001f03037819 */ /* 0x000fc800000006ff */
[----:B------:R-:W1:Y:S02]  /*3860*/  SYNCS.PHASECHK.TRANS64.TRYWAIT P0, [UR7], R3 ;  /* 0x00000003ff0075a7 */ /* 0x000e640008001107 */
[----:B-1----:R-:W-:Y:S05]  /*3870*/  @!P0 BRA `(.L_x_62) ;  /* 0x0000005400ec8947 */ /* 0x002fea0003800000 */
.L_x_163:
[----:B------:R-:W-:Y:S01]  /*3880*/  NOP ;  /* 0x0000000000007918 */ /* 0x000fe20000000000 */
[----:B-1----:R-:W1:Y:S01]  /*3890*/  LDS R0, [UR5+0x14] ;  /* 0x00001405ff007984 */ /* 0x002e620008000800 */
[----:B------:R-:W-:Y:S01]  /*38a0*/  ULOP3.LUT UR6, UR25, 0xffff, URZ, 0xc0, !UPT ;  /* 0x0000ffff19067892 */ /* 0x000fe2000f8ec0ff */
[----:B------:R-:W-:Y:S01]  /*38b0*/  UMOV UR8, 0xffff ;  /* 0x0000ffff00087882 */ /* 0x000fe20000000000 */
[----:B------:R-:W-:Y:S02]  /*38c0*/  UMOV UR4, 0x1 ;  /* 0x0000000100047882 */ /* 0x000fe40000000000 */
[----:B------:R-:W-:-:S04]  /*38d0*/  USHF.R.U32.HI UR6, URZ, 0x5, UR6 ;  /* 0x00000005ff067899 */ /* 0x000fc80008011606 */
[----:B------:R-:W-:Y:S02]  /*38e0*/  USHF.L.U32 UR8, UR8, UR6, URZ ;  /* 0x0000000608087299 */ /* 0x000fe400080006ff */
[----:B------:R-:W-:-:S04]  /*38f0*/  USHF.L.U32 UR4, UR4, UR6, URZ ;  /* 0x0000000604047299 */ /* 0x000fc800080006ff */
[----:B-1----:R-:W-:-:S04]  /*3900*/  LOP3.LUT R0, R0, UR8, RZ, 0xc0, !PT ;  /* 0x0000000800007c12 */ /* 0x002fc8000f8ec0ff */
[----:B------:R-:W-:-:S13]  /*3910*/  ISETP.NE.AND P0, PT, R0, UR8, PT ;  /* 0x0000000800007c0c */ /* 0x000fda000bf05270 */
[----:B------:R-:W-:Y:S05]  /*3920*/  @P0 BRA `(.L_x_63) ;  /* 0x0000000000580947 */ /* 0x000fea0003800000 */
[----:B------:R-:W1:Y:S02]  /*3930*/  LDS R0, [UR5+0x18] ;  /* 0x00001805ff007984 */ /* 0x000e640008000800 */
[----:B-1----:R-:W-:-:S04]  /*3940*/  LOP3.LUT R0, R0, UR4, RZ, 0xc0, !PT ;  /* 0x0000000400007c12 */ /* 0x002fc8000f8ec0ff */
[----:B------:R-:W-:-:S13]  /*3950*/  ISETP.NE.AND P0, PT, R0, UR4, PT ;  /* 0x0000000400007c0c */ /* 0x000fda000bf05270 */
[----:B------:R-:W-:Y:S05]  /*3960*/  @P0 BRA `(.L_x_64) ;  /* 0x00000000003c0947 */ /* 0x000fea0003800000 */
[----:B------:R-:W1:Y:S01]  /*3970*/  S2R R2, SR_LANEID ;  /* 0x0000000000027919 */ /* 0x000e620000000000 */
[----:B------:R-:W-:Y:S01]  /*3980*/  ULOP3.LUT UR8, URZ, UR8, URZ, 0x33, !UPT ;  /* 0x00000008ff087292 */ /* 0x000fe2000f8e33ff */
[----:B------:R-:W-:Y:S01]  /*3990*/  LOP3.LUT R4, RZ, UR4, RZ, 0x33, !PT ;  /* 0x00000004ff047c12 */ /* 0x000fe2000f8e33ff */
[----:B------:R-:W-:Y:S02]  /*39a0*/  VOTEU.ANY UR7, UPT, PT ;  /* 0x0000000000077886 */ /* 0x000fe400038e0100 */
[----:B------:R-:W-:Y:S01]  /*39b0*/  UFLO.U32 UR7, UR7 ;  /* 0x00000007000772bd */ /* 0x000fe200080e0000 */
[----:B------:R-:W3:Y:S01]  /*39c0*/  REDUX UR4, R4 ;  /* 0x00000000040473c4 */ /* 0x000ee20000000000 */
[----:B------:R-:W-:-:S06]  /*39d0*/  IMAD.U32 R0, RZ, RZ, UR8 ;  /* 0x00000008ff007e24 */ /* 0x000fcc000f8e00ff */
[----:B------:R4:W-:Y:S01]  /*39e0*/  UTCATOMSWS.AND URZ, UR8 ;  /* 0x0000000800ff79e3 */ /* 0x0009e20008000000 */
[----:B------:R-:W2:Y:S01]  /*39f0*/  REDUX UR6, R0 ;  /* 0x00000000000673c4 */ /* 0x000ea20000000000 */
[----:B-1----:R-:W-:Y:S01]  /*3a00*/  ISETP.EQ.U32.AND P0, PT, R2, UR7, PT ;  /* 0x0000000702007c0c */ /* 0x002fe2000bf02070 */
[----:B---3--:R-:W-:Y:S01]  /*3a10*/  IMAD.U32 R2, RZ, RZ, UR4 ;  /* 0x00000004ff027e24 */ /* 0x008fe2000f8e00ff */
[----:B--2---:R-:W-:-:S11]  /*3a20*/  MOV R3, UR6 ;  /* 0x0000000600037c02 */ /* 0x004fd60008000f00 */
[----:B------:R4:W-:Y:S04]  /*3a30*/  @P0 ATOMS.AND RZ, [UR5+0x14], R3 ;  /* 0x00001403ffff098c */ /* 0x0009e8000a800005 */
[----:B------:R4:W-:Y:S01]  /*3a40*/  @P0 ATOMS.AND RZ, [UR5+0x18], R2 ;  /* 0x00001802ffff098c */ /* 0x0009e2000a800005 */
[----:B------:R-:W-:Y:S05]  /*3a50*/  BRA `(.L_x_65) ;  /* 0x0000000000147947 */ /* 0x000fea0003800000 */
.L_x_64:
[----:B------:R-:W-:Y:S02]  /*3a60*/  MOV R2, 0x3a80 ;  /* 0x00003a8000027802 */ /* 0x000fe40000000f00 */
[----:B--2--5:R-:W-:Y:S05]  /*3a70*/  CALL.REL.NOINC `($__internal_0_$__cuda_sm10x_tcgen05_guardrail_trap_col_being_dealloced_not_returned_by_alloc) ;  /* 0x0000005800d47944 */ /* 0x024fea0003c00000 */
[----:B------:R-:W-:Y:S05]  /*3a80*/  BRA `(.L_x_65) ;  /* 0x0000000000087947 */ /* 0x000fea0003800000 */
.L_x_63:
[----:B------:R-:W-:Y:S02]  /*3a90*/  MOV R2, 0x3ab0 ;  /* 0x00003ab000027802 */ /* 0x000fe40000000f00 */
[----:B--2--5:R-:W-:Y:S05]  /*3aa0*/  CALL.REL.NOINC `($__internal_2_$__cuda_sm10x_tcgen05_guardrail_trap_unallocated_columns_being_dealloced) ;  /* 0x0000005800e07944 */ /* 0x024fea0003c00000 */
.L_x_65:
[----:B------:R-:W-:Y:S01]  /*3ab0*/  NOP ;  /* 0x0000000000007918 */ /* 0x000fe20000000000 */
[----:B----4-:R-:W-:Y:S05]  /*3ac0*/  EXIT ;  /* 0x000000000000794d */ /* 0x010fea0003800000 */
.L_x_48:
[----:B------:R-:W-:Y:S05]  /*3ad0*/  BRA.U !UP0, `(.L_x_66) ;  /* 0x0000001508547547 */ /* 0x000fea000b800000 */
[----:B------:R-:W1:Y:S01]  /*3ae0*/  LDC R0, c[0x0][0xd30] ;  /* 0x00034c00ff007b82 */ /* 0x000e620000000800 */
[----:B------:R-:W-:Y:S01]  /*3af0*/  UMOV UR4, 0x400 ;  /* 0x0000040000047882 */ /* 0x000fe20000000000 */
[----:B------:R-:W-:Y:S01]  /*3b00*/  HFMA2 R34, -RZ, RZ, 0, 0 ;  /* 0x00000000ff227431 */ /* 0x000fe200000001ff */
[----:B------:R-:W-:Y:S01]  /*3b10*/  ULEA UR4, UR37, UR4, 0x18 ;  /* 0x0000000425047291 */ /* 0x000fe2000f8ec0ff */
[----:B------:R-:W-:Y:S01]  /*3b20*/  IMAD.MOV.U32 R37, RZ, RZ, 0x1 ;  /* 0x00000001ff257424 */ /* 0x000fe200078e00ff */
[----:B------:R-:W-:Y:S01]  /*3b30*/  UISETP.NE.AND UP0, UPT, UR8, 0x2, UPT ;  /* 0x000000020800788c */ /* 0x000fe2000bf05270 */
[----:B------:R-:W-:Y:S01]  /*3b40*/  IMAD.MOV.U32 R36, RZ, RZ, RZ ;  /* 0x000000ffff247224 */ /* 0x000fe200078e00ff */
[----:B------:R-:W-:Y:S01]  /*3b50*/  UIADD3 UR5, UPT, UPT, UR4, 0xb8, URZ ;  /* 0x000000b804057890 */ /* 0x000fe2000fffe0ff */
[----:B------:R-:W2:Y:S01]  /*3b60*/  LDC R29, c[0x0][0x370] ;  /* 0x0000dc00ff1d7b82 */ /* 0x000ea20000000800 */
[----:B------:R-:W-:Y:S01]  /*3b70*/  MOV R31, 0x2000 ;  /* 0x00002000001f7802 */ /* 0x000fe20000000f00 */
[----:B------:R-:W-:-:S02]  /*3b80*/  UPLOP3.LUT UP1, UPT, UPT, UPT, UPT, 0x40, 0x4 ;  /* 0x000000000004789c */ /* 0x000fc40003f2e870 */
[----:B------:R-:W-:Y:S02]  /*3b90*/  USEL UR6, URZ, 0x1, UP0 ;  /* 0x00000001ff067887 */ /* 0x000fe40008000000 */
[----:B------:R-:W-:Y:S02]  /*3ba0*/  UIADD3 UR57, UPT, UPT, UR4, 0xa0, URZ ;  /* 0x000000a004397890 */ /* 0x000fe4000fffe0ff */
[----:B------:R-:W4:Y:S01]  /*3bb0*/  LDC R8, c[0x0][0xd0c] ;  /* 0x00034300ff087b82 */ /* 0x000f220000000800 */
[----:B------:R-:W-:Y:S02]  /*3bc0*/  UIADD3 UR49, UPT, UPT, UR4, 0xa8, URZ ;  /* 0x000000a804317890 */ /* 0x000fe4000fffe0ff */
[----:B------:R-:W-:Y:S02]  /*3bd0*/  UIADD3 UR41, UPT, UPT, UR4, 0xb0, URZ ;  /* 0x000000b004297890 */ /* 0x000fe4000fffe0ff */
[----:B------:R-:W-:-:S03]  /*3be0*/  UPRMT UR5, UR37, 0x654, UR5 ;  /* 0x0000065425057896 */ /* 0x000fc60008000005 */
[----:B------:R-:W2:Y:S01]  /*3bf0*/  LDC R28, c[0x0][0xd20] ;  /* 0x00034800ff1c7b82 */ /* 0x000ea20000000800 */
[----:B-1----:R-:W-:-:S07]  /*3c00*/  ISETP.NE.AND P1, PT, R0, 0x1, PT ;  /* 0x000000010000780c */ /* 0x002fce0003f25270 */
[----:B------:R-:W1:Y:S08]  /*3c10*/  LDC.64 R38, c[0x0][0x348] ;  /* 0x0000d200ff267b82 */ /* 0x000e700000000a00 */
[----:B------:R-:W1:Y:S08]  /*3c20*/  LDC.64 R18, c[0x0][0xa88] ;  /* 0x0002a200ff127b82 */ /* 0x000e700000000a00 */
[----:B------:R-:W1:Y:S08]  /*3c30*/  LDC.64 R22, c[0x0][0xd10] ;  /* 0x00034400ff167b82 */ /* 0x000e700000000a00 */
[----:B------:R-:W1:Y:S08]  /*3c40*/  LDC.64 R6, c[0x0][0xd18] ;  /* 0x00034600ff067b82 */ /* 0x000e700000000a00 */
[----:B------:R-:W1:Y:S08]  /*3c50*/  LDC.64 R4, c[0x0][0xd28] ;  /* 0x00034a00ff047b82 */ /* 0x000e700000000a00 */
[----:B------:R-:W1:Y:S08]  /*3c60*/  LDC.64 R20, c[0x0][0xa90] ;  /* 0x0002a400ff147b82 */ /* 0x000e700000000a00 */
[----:B--2-4-:R-:W1:Y:S02]  /*3c70*/  LDC R30, c[0x0][0x374] ;  /* 0x0000dd00ff1e7b82 */ /* 0x014e640000000800 */
.L_x_77:
[----:B------:R-:W-:Y:S02]  /*3c80*/  LEA R0, R36, UR4, 0x3 ;  /* 0x0000000424007c11 */ /* 0x000fe4000f8e18ff */
[----:B------:R-:W-:Y:S02]  /*3c90*/  SHF.L.U32 R3, R34, 0x1f, RZ ;  /* 0x0000001f22037819 */ /* 0x000fe400000006ff */
[----:B------:R-:W-:Y:S02]  /*3ca0*/  LEA R24, R36, UR4, 0x4 ;  /* 0x0000000424187c11 */ /* 0x000fe4000f8e20ff */
[----:B------:R-:W2:Y:S02]  /*3cb0*/  SYNCS.PHASECHK.TRANS64.TRYWAIT P0, [R0+URZ+0xf0], R3 ;  /* 0x0000f003000075a7 */ /* 0x000ea400080011ff */
[----:B--2-4-:R-:W-:Y:S05]  /*3cc0*/  @!P0 BRA `(.L_x_67) ;  /* 0x0000005000f08947 */ /* 0x014fea0003800000 */
.L_x_164:
[----:B---3--:R-:W-:Y:S01]  /*3cd0*/  ISETP.GE.AND P0, PT, R2, 0x1, PT ;  /* 0x000000010200780c */ /* 0x008fe20003f06270 */
[----:B------:R-:W3:Y:S01]  /*3ce0*/  LDS.128 R24, [R24+0x160] ;  /* 0x0001600018187984 */ /* 0x000ee20000000c00 */
[----:B--2---:R-:W-:Y:S01]  /*3cf0*/  VIADD R0, R0, 0x100 ;  /* 0x0000010000007836 */ /* 0x004fe20000000000 */
[----:B------:R-:W-:Y:S01]  /*3d00*/  @!PT LDS RZ, [RZ] ;  /* 0x00000000fffff984 */ /* 0x000fe20000000800 */
[----:B------:R-:W-:Y:S01]  /*3d10*/  @!PT LDS RZ, [RZ] ;  /* 0x00000000fffff984 */ /* 0x000fe20000000800 */
[----:B------:R-:W-:Y:S01]  /*3d20*/  @!PT LDS RZ, [RZ] ;  /* 0x00000000fffff984 */ /* 0x000fe20000000800 */
[----:B------:R-:W-:Y:S01]  /*3d30*/  @!PT LDS RZ, [RZ] ;  /* 0x00000000fffff984 */ /* 0x000fe20000000800 */
[----:B------:R2:W-:Y:S06]  /*3d40*/  MEMBAR.ALL.CTA ;  /* 0x0000000000007992 */ /* 0x0005ec0000008000 */
[----:B--2---:R-:W2:Y:S01]  /*3d50*/  FENCE.VIEW.ASYNC.S ;  /* 0x00000000000073c6 */ /* 0x004ea20000000000 */
[----:B------:R-:W-:Y:S04]  /*3d60*/  PRMT R0, RZ, 0x654, R0 ;  /* 0x00000654ff007816 */ /* 0x000fe80000000000 */
[----:B--2---:R2:W-:Y:S01]  /*3d70*/  SYNCS.ARRIVE.TRANS64.RED.A1T0 RZ, [R0+URZ], RZ ;  /* 0x000000ff00ff79a7 */ /* 0x0045e200081004ff */
[----:B---3--:R-:W-:Y:S11]  /*3d80*/  LOP3.LUT P3, RZ, R26, 0x1, RZ, 0xc0, !PT ;  /* 0x000000011aff7812 */ /* 0x008ff6000786c0ff */
[----:B------:R-:W-:Y:S02]  /*3d90*/  @!UPT UIADD3 URZ, UPT, UPT, URZ, URZ, URZ ;  /* 0x000000fffffff290 */ /* 0x000fe4000fffe0ff */
[----:B------:R-:W-:Y:S02]  /*3da0*/  @P3 MOV R13, R24 ;  /* 0x00000018000d3202 */ /* 0x000fe40000000f00 */
[----:B------:R-:W-:Y:S01]  /*3db0*/  @P3 LOP3.LUT R10, R25, 0xffff, RZ, 0xc0, !PT ;  /* 0x0000ffff190a3812 */ /* 0x000fe200078ec0ff */
[----:B--2---:R-:W-:Y:S06]  /*3dc0*/  @!P0 BRA `(.L_x_68) ;  /* 0x0000000000a48947 */ /* 0x004fec0003800000 */
[----:B-1----:R-:W-:Y:S01]  /*3dd0*/  IMAD.HI.U32 R41, R30, R7, RZ ;  /* 0x000000071e297227 */ /* 0x002fe200078e00ff */
[----:B------:R-:W-:Y:S02]  /*3de0*/  ISETP.NE.AND P0, PT, R6, 0x1, PT ;  /* 0x000000010600780c */ /* 0x000fe40003f05270 */
[----:B------:R-:W-:Y:S01]  /*3df0*/  ISETP.NE.AND P2, PT, R2, 0x1, PT ;  /* 0x000000010200780c */ /* 0x000fe20003f45270 */
[----:B------:R-:W-:Y:S01]  /*3e00*/  IMAD.HI.U32 R40, R29, R22, RZ ;  /* 0x000000161d287227 */ /* 0x000fe200078e00ff */
[----:B------:R-:W-:Y:S02]  /*3e10*/  SHF.R.U32.HI R41, RZ, R28, R41 ;  /* 0x0000001cff297219 */ /* 0x000fe40000011629 */
[----:B------:R-:W-:Y:S01]  /*3e20*/  ISETP.NE.AND P4, PT, R8, 0x1, PT ;  /* 0x000000010800780c */ /* 0x000fe20003f85270 */
[----:B------:R-:W-:Y:S01]  /*3e30*/  IMAD.HI.U32 R42, R13, R22, RZ ;  /* 0x000000160d2a7227 */ /* 0x000fe200078e00ff */
[----:B------:R-:W-:Y:S02]  /*3e40*/  SHF.R.U32.HI R40, RZ, R23, R40 ;  /* 0x00000017ff287219 */ /* 0x000fe40000011628 */
[----:B------:R-:W-:Y:S01]  /*3e50*/  SEL R3, R30, R41, !P0 ;  /* 0x000000291e037207 */ /* 0x000fe20004000000 */
[C---:B------:R-:W-:Y:S01]  /*3e60*/  IMAD.HI.U32 R41, R10.reuse, R7, RZ ;  /* 0x000000070a297227 */ /* 0x040fe200078e00ff */
[----:B------:R-:W-:Y:S02]  /*3e70*/  SEL R11, R29, R40, !P4 ;  /* 0x000000281d0b7207 */ /* 0x000fe40006000000 */
[----:B------:R-:W-:Y:S01]  /*3e80*/  SHF.R.U32.HI R42, RZ, R23, R42 ;  /* 0x00000017ff2a7219 */ /* 0x000fe2000001162a */
[----:B------:R-:W-:Y:S01]  /*3e90*/  IMAD.HI.U32 R44, R3, R4, RZ ;  /* 0x00000004032c7227 */ /* 0x000fe200078e00ff */
[----:B------:R-:W-:Y:S03]  /*3ea0*/  SHF.R.U32.HI R41, RZ, R28, R41 ;  /* 0x0000001cff297219 */ /* 0x000fe60000011629 */
[----:B------:R-:W-:Y:S01]  /*3eb0*/  IMAD.HI.U32 R40, R11, R4, RZ ;  /* 0x000000040b287227 */ /* 0x000fe200078e00ff */
[----:B------:R-:W-:Y:S02]  /*3ec0*/  @P2 SHF.R.U32.HI R3, RZ, R5, R44 ;  /* 0x00000005ff032219 */ /* 0x000fe4000001162c */
[----:B------:R-:W-:Y:S02]  /*3ed0*/  SEL R9, R10, R41, !P0 ;  /* 0x000000290a097207 */ /* 0x000fe40004000000 */
[----:B------:R-:W-:Y:S01]  /*3ee0*/  @P2 SHF.R.U32.HI R11, RZ, R5, R40 ;  /* 0x00000005ff0b2219 */ /* 0x000fe20000011628 */
[C---:B------:R-:W-:Y:S01]  /*3ef0*/  IMAD R12, R2.reuse, R3, RZ ;  /* 0x00000003020c7224 */ /* 0x040fe200078e02ff */
[----:B------:R-:W-:Y:S01]  /*3f00*/  SEL R3, R13, R42, !P4 ;  /* 0x0000002a0d037207 */ /* 0x000fe20006000000 */
[C---:B------:R-:W-:Y:S03]  /*3f10*/  IMAD.HI.U32 R16, R9.reuse, R4, RZ ;  /* 0x0000000409107227 */ /* 0x040fe600078e00ff */
[----:B------:R-:W-:Y:S01]  /*3f20*/  ISETP.GE.AND P0, PT, R9, R12, PT ;  /* 0x0000000c0900720c */ /* 0x000fe20003f06270 */
[C---:B------:R-:W-:Y:S01]  /*3f30*/  IMAD R14, R2.reuse, R11, RZ ;  /* 0x0000000b020e7224 */ /* 0x040fe200078e02ff */
[----:B------:R-:W-:Y:S04]  /*3f40*/  SHF.R.U32.HI R16, RZ, R5, R16 ;  /* 0x00000005ff107219 */ /* 0x000fe80000011610 */
[----:B------:R-:W-:Y:S02]  /*3f50*/  ISETP.GE.OR P0, PT, R3, R14, P0 ;  /* 0x0000000e0300720c */ /* 0x000fe40000706670 */
[----:B------:R-:W-:Y:S05]  /*3f60*/  SEL R17, R9, R16, !P2 ;  /* 0x0000001009117207 */ /* 0x000fea0005000000 */
[----:B------:R-:W-:Y:S04]  /*3f70*/  IMAD.MOV R15, RZ, RZ, -R17 ;  /* 0x000000ffff0f7224 */ /* 0x000fe800078e0a11 */
[----:B------:R-:W-:Y:S02]  /*3f80*/  IMAD R15, R2, R15, R9 ;  /* 0x0000000f020f7224 */ /* 0x000fe400078e0209 */
[C---:B------:R-:W-:Y:S05]  /*3f90*/  @!P0 IMAD.HI.U32 R12, R3.reuse, R4, RZ ;  /* 0x00000004030c8227 */ /* 0x040fea00078e00ff */
[----:B------:R-:W-:Y:S04]  /*3fa0*/  @!P0 SHF.R.U32.HI R12, RZ, R5, R12 ;  /* 0x00000005ff0c8219 */ /* 0x000fe8000001160c */
[----:B------:R-:W-:Y:S01]  /*3fb0*/  @!P0 SEL R0, R3, R12, !P2 ;  /* 0x0000000c03008207 */ /* 0x000fe20005000000 */
[----:B------:R-:W-:Y:S03]  /*3fc0*/  IMAD.MOV R12, RZ, RZ, -R3 ;  /* 0x000000ffff0c7224 */ /* 0x000fe600078e0a03 */
[----:B------:R-:W-:Y:S01]  /*3fd0*/  @!P0 IADD3 R16, PT, PT, R17, -R0, RZ ;  /* 0x8000000011108210 */ /* 0x000fe20007ffe0ff */
[----:B------:R-:W-:Y:S01]  /*3fe0*/  @!P0 IMAD R0, R11, R15, R0 ;  /* 0x0000000f0b008224 */ /* 0x000fe200078e0200 */
[----:B------:R-:W-:Y:S01]  /*3ff0*/  IADD3 R11, PT, PT, -R9, RZ, RZ ;  /* 0x000000ff090b7210 */ /* 0x000fe20007ffe1ff */
[----:B------:R-:W-:Y:S02]  /*4000*/  IMAD R13, R8, R12, R13 ;  /* 0x0000000c080d7224 */ /* 0x000fe400078e020d */
[----:B------:R-:W-:Y:S02]  /*4010*/  @!P0 IMAD R9, R16, R2, R3 ;  /* 0x0000000210098224 */ /* 0x000fe400078e0203 */
[----:B------:R-:W-:Y:S02]  /*4020*/  @!P0 IMAD.MOV.U32 R3, RZ, RZ, R0 ;  /* 0x000000ffff038224 */ /* 0x000fe400078e0000 */
[----:B------:R-:W-:Y:S02]  /*4030*/  IMAD R10, R6, R11, R10 ;  /* 0x0000000b060a7224 */ /* 0x000fe400078e020a */
[----:B------:R-:W-:Y:S02]  /*4040*/  IMAD R13, R3, R8, R13 ;  /* 0x00000008030d7224 */ /* 0x000fe400078e020d */
[----:B------:R-:W-:Y:S02]  /*4050*/  IMAD R10, R9, R6, R10 ;  /* 0x00000006090a7224 */ /* 0x000fe400078e020a */
.L_x_68:
[----:B------:R-:W-:Y:S05]  /*4060*/  BRA.U UP1, `(.L_x_69) ;  /* 0x0000000101107547 */ /* 0x000fea000b800000 */
[----:B------:R-:W-:Y:S04]  /*4070*/  MOV R0, UR6 ;  /* 0x0000000600007c02 */ /* 0x000fe80008000f00 */
[----:B------:R-:W-:Y:S04]  /*4080*/  SHF.L.U32 R3, R0, 0x1f, RZ ;  /* 0x0000001f00037819 */ /* 0x000fe800000006ff */
[----:B------:R-:W2:Y:S02]  /*4090*/  SYNCS.PHASECHK.TRANS64.TRYWAIT P0, [UR4+0xe8], R3 ;  /* 0x0000e803ff0075a7 */ /* 0x000ea40008001104 */
[----:B--2---:R-:W-:Y:S05]  /*40a0*/  @!P0 BRA `(.L_x_70) ;  /* 0x00000050000c8947 */ /* 0x004fea0003800000 */
.L_x_69:
[C---:B-1----:R-:W-:Y:S01]  /*40b0*/  ISETP.NE.U32.AND P0, PT, R20.reuse, RZ, PT ;  /* 0x000000ff1400720c */ /* 0x042fe20003f05070 */
[----:B------:R-:W-:Y:S01]  /*40c0*/  USHF.L.U32 UR58, UR11, 0x7, URZ ;  /* 0x000000070b3a7899 */ /* 0x000fe200080006ff */
[----:B------:R-:W-:Y:S02]  /*40d0*/  R2UR UR59, R33 ;  /* 0x00000000213b72ca */ /* 0x000fe400000e0000 */
[----:B------:R-:W-:Y:S02]  /*40e0*/  ISETP.NE.AND.EX P0, PT, R21, RZ, PT, P0 ;  /* 0x000000ff1500720c */ /* 0x000fe40003f05300 */
[----:B------:R-:W-:Y:S02]  /*40f0*/  ISETP.NE.U32.AND P2, PT, R20, RZ, PT ;  /* 0x000000ff1400720c */ /* 0x000fe40003f45070 */
[----:B------:R-:W-:Y:S02]  /*4100*/  SHF.L.U32 R11, R37, 0x1f, RZ ;  /* 0x0000001f250b7819 */ /* 0x000fe400000006ff */
[----:B------:R-:W-:Y:S05]  /*4110*/  ISETP.NE.AND.EX P2, PT, R21, RZ, PT, P2 ;  /* 0x000000ff1500720c */ /* 0x000fea0003f45320 */
[----:B------:R-:W-:Y:S02]  /*4120*/  USHF.L.U32 UR59, UR59, 0x6, URZ ;  /* 0x000000063b3b7899 */ /* 0x000fe400080006ff */
[----:B------:R-:W-:Y:S10]  /*4130*/  @!P0 BRA `(.L_x_71) ;  /* 0x00000000002c8947 */ /* 0x000ff40003800000 */
[----:B------:R-:W-:Y:S01]  /*4140*/  ISETP.NE.U32.AND P0, PT, R18, RZ, PT ;  /* 0x000000ff1200720c */ /* 0x000fe20003f05070 */
[----:B------:R-:W-:Y:S03]  /*4150*/  IMAD.MOV.U32 R59, RZ, RZ, 0x1 ;  /* 0x00000001ff3b7424 */ /* 0x000fe600078e00ff */
[----:B------:R-:W-:Y:S11]  /*4160*/  ISETP.NE.AND.EX P0, PT, R19, RZ, PT, P0 ;  /* 0x000000ff1300720c */ /* 0x000ff60003f05300 */
[----:B------:R-:W-:Y:S02]  /*4170*/  @!UPT UIADD3 URZ, UPT, UPT, URZ, URZ, URZ ;  /* 0x000000fffffff290 */ /* 0x000fe4000fffe0ff */
[----:B------:R-:W1:Y:S01]  /*4180*/  @P0 LDC.64 R14, c[0x0][0xa88] ;  /* 0x0002a200ff0e0b82 */ /* 0x000e620000000a00 */
[----:B--2---:R-:W-:Y:S04]  /*4190*/  @P0 IMAD R0, R20, UR36, RZ ;  /* 0x0000002414000c24 */ /* 0x004fe8000f8e02ff */
[----:B-1----:R-:W-:Y:S04]  /*41a0*/  @P0 IMAD.WIDE R14, R0, 0x4, R14 ;  /* 0x00000004000e0825 */ /* 0x002fe800078e020e */
[----:B------:R-:W-:Y:S01]  /*41b0*/  HFMA2 R0, -RZ, RZ, 0, 5.9604644775390625e-08 ;  /* 0x00000001ff007431 */ /* 0x000fe200000001ff */
[----:B-----5:R1:W5:Y:S04]  /*41c0*/  @P0 LDG.E R35, desc[UR38][R14.64] ;  /* 0x000000260e230981 */ /* 0x020368000c1e1900 */
[----:B------:R-:W-:Y:S01]  /*41d0*/  @!P0 PRMT R59, R0, 0x7610, R59 ;  /* 0x00007610003b8816 */ /* 0x000fe2000000003b */
[----:B-1----:R-:W3:Y:S06]  /*41e0*/  @!P0 LDC R35, c[0x0][0xa80] ;  /* 0x0002a000ff238b82 */ /* 0x002eec0000000800 */
.L_x_71:
[----:B---3-5:R-:W-:Y:S01]  /*41f0*/  @!P2 FSETP.EQ.AND P0, PT, R35, RZ, PT ;  /* 0x000000ff2300a20b */ /* 0x028fe20003f02000 */
[----:B------:R-:W-:Y:S01]  /*4200*/  @!UPT UIADD3 URZ, UPT, UPT, URZ, URZ, URZ ;  /* 0x000000fffffff290 */ /* 0x000fe2000fffe0ff */
[----:B------:R-:W-:Y:S11]  /*4210*/  @!P2 BRA `(.L_x_72) ;  /* 0x000000000018a947 */ /* 0x000ff60003800000 */
[----:B------:R-:W-:Y:S02]  /*4220*/  LOP3.LUT P2, RZ, R59, 0xff, RZ, 0xc0, !PT ;  /* 0x000000ff3bff7812 */ /* 0x000fe4000784c0ff */
[----:B------:R-:W-:Y:S04]  /*4230*/  ISETP.NE.U32.AND P0, PT, R18, RZ, PT ;  /* 0x000000ff1200720c */ /* 0x000fe80003f05070 */
[----:B------:R-:W-:Y:S04]  /*4240*/  ISETP.NE.AND.EX P0, PT, R19, RZ, PT, P0 ;  /* 0x000000ff1300720c */ /* 0x000fe80003f05300 */
[----:B------:R-:W-:Y:S03]  /*4250*/  PLOP3.LUT P0, PT, P0, PT, PT, 0x8, 0x80 ;  /* 0x000000000080781c */ /* 0x000fe6000070e170 */
[----:B------:R-:W-:Y:S11]  /*4260*/  @P2 FSETP.EQ.AND P0, PT, R35, RZ, PT ;  /* 0x000000ff2300220b */ /* 0x000ff60003f02000 */
[----:B------:R-:W-:Y:S02]  /*4270*/  @!UPT UIADD3 URZ, UPT, UPT, URZ, URZ, URZ ;  /* 0x000000fffffff290 */ /* 0x000fe4000fffe0ff */
.L_x_72:
[----:B------:R-:W1:Y:S01]  /*4280*/  SYNCS.PHASECHK.TRANS64.TRYWAIT P2, [UR4+0xc0], R11 ;  /* 0x0000c00bff0075a7 */ /* 0x000e620008041104 */
[----:B------:R-:W-:Y:S04]  /*4290*/  ELECT P4, URZ, PT ;  /* 0x0000000000ff782f */ /* 0x000fe80003880000 */
[----:B------:R-:W-:Y:S11]  /*42a0*/  PLOP3.LUT P4, PT, P0, P4, PT, 0xf2, 0x2f ;  /* 0x00000000002f781c */ /* 0x000ff60000789e72 */
[----:B------:R-:W-:Y:S02]  /*42b0*/  @!UPT UIADD3 URZ, UPT, UPT, URZ, URZ, URZ ;  /* 0x000000fffffff290 */ /* 0x000fe4000fffe0ff */
[----:B------:R-:W-:Y:S05]  /*42c0*/  @!P4 IADD3 R9, P0, PT, R38, 0x780, RZ ;  /* 0x000007802609c810 */ /* 0x000fea0007f1e0ff */
[----:B--2---:R-:W-:Y:S01]  /*42d0*/  @!P4 IMAD.X R3, RZ, RZ, R39, P0 ;  /* 0x000000ffff03c224 */ /* 0x004fe200000e0627 */
[----:B-1----:R-:W-:Y:S07]  /*42e0*/  @!P2 BRA `(.L_x_73) ;  /* 0x0000004c0094a947 */ /* 0x002fee0003800000 */
.L_x_167:
[----:B------:R-:W-:Y:S01]  /*42f0*/  @!P4 R2UR UR8, R9 ;  /* 0x000000000908c2ca */ /* 0x000fe200000e0000 */
[----:B------:R-:W-:Y:S01]  /*4300*/  VOTEU.ALL UP3, P4 ;  /* 0x0000000000ff7886 */ /* 0x000fe20002060000 */
[----:B------:R-:W-:Y:S01]  /*4310*/  @!P4 R2UR UR7, R3 ;  /* 0x000000000307c2ca */ /* 0x000fe200000e0000 */
[----:B------:R-:W-:Y:S01]  /*4320*/  VOTEU.ALL UP2, P4 ;  /* 0x0000000000ff7886 */ /* 0x000fe20002040000 */
[----:B------:R-:W-:Y:S01]  /*4330*/  UMOV UR14, 0x0 ;  /* 0x00000000000e7882 */ /* 0x000fe20000000000 */
[----:B------:R-:W-:Y:S01]  /*4340*/  UMOV UR15, 0x10000000 ;  /* 0x10000000000f7882 */ /* 0x000fe20000000000 */
[----:B------:R-:W-:Y:S01]  /*4350*/  @!UP3 UIADD3 UR56, UPT, UPT, UR4, 0x200, URZ ;  /* 0x000002000438b890 */ /* 0x000fe2000fffe0ff */
[----:B-1----:R-:W-:Y:S01]  /*4360*/  @!P4 IMAD.MOV.U32 R0, RZ, RZ, 0x2000 ;  /* 0x00002000ff00c424 */ /* 0x002fe200078e00ff */
[----:B------:R-:W-:Y:S01]  /*4370*/  UMOV UR60, UR36 ;  /* 0x00000024003c7c82 */ /* 0x000fe20008000000 */
[----:B------:R-:W-:Y:S01]  /*4380*/  @!UP3 UIADD3 UR26, UPT, UPT, UR58, 0x20, URZ ;  /* 0x000000203a1ab890 */ /* 0x000fe2000fffe0ff */
[----:B------:R-:W-:Y:S01]  /*4390*/  @!P4 IADD3 R9, P0, PT, R38, 0x780, RZ ;  /* 0x000007802609c810 */ /* 0x000fe20007f1e0ff */
[----:B------:R-:W-:Y:S02]  /*43a0*/  @!UP3 UIADD3 UR24, UPT, UPT, UR4, 0xa00, URZ ;  /* 0x00000a000418b890 */ /* 0x000fe4000fffe0ff */
[----:B------:R-:W-:Y:S01]  /*43b0*/  IMAD.U32 R14, RZ, RZ, UR8 ;  /* 0x00000008ff0e7e24 */ /* 0x000fe2000f8e00ff */
[----:B------:R-:W-:Y:S01]  /*43c0*/  VOTEU.ALL UP1, P4 ;  /* 0x0000000000ff7886 */ /* 0x000fe20002020000 */
[----:B------:R-:W-:Y:S01]  /*43d0*/  IMAD.U32 R15, RZ, RZ, UR7 ;  /* 0x00000007ff0f7e24 */ /* 0x000fe2000f8e00ff */
[----:B------:R-:W-:Y:S01]  /*43e0*/  UMOV UR25, UR57 ;  /* 0x0000003900197c82 */ /* 0x000fe20008000000 */
[----:B------:R-:W-:Y:S01]  /*43f0*/  UMOV UR27, UR59 ;  /* 0x0000003b001b7c82 */ /* 0x000fe20008000000 */
[----:B------:R-:W-:Y:S01]  /*4400*/  @!P4 R2UR UR22, R14 ;  /* 0x000000000e16c2ca */ /* 0x000fe200000e0000 */
[----:B------:R-:W-:Y:S01]  /*4410*/  UMOV UR28, UR36 ;  /* 0x00000024001c7c82 */ /* 0x000fe20008000000 */
[----:B------:R-:W-:Y:S01]  /*4420*/  @!P4 R2UR UR23, R15 ;  /* 0x000000000f17c2ca */ /* 0x000fe200000e0000 */
[----:B------:R-:W-:Y:S01]  /*4430*/  @!UP3 UIADD3 UR18, UPT, UPT, UR58, 0x40, URZ ;  /* 0x000000403a12b890 */ /* 0x000fe2000fffe0ff */
[----:B------:R-:W-:Y:S01]  /*4440*/  @!P4 IMAD.X R3, RZ, RZ, R39, P0 ;  /* 0x000000ffff03c224 */ /* 0x000fe200000e0627 */
[----:B------:R-:W-:Y:S01]  /*4450*/  @!UP3 UIADD3 UR16, UPT, UPT, UR4, 0x1200, URZ ;  /* 0x000012000410b890 */ /* 0x000fe2000fffe0ff */
[----:B------:R-:W-:Y:S01]  /*4460*/  VOTEU.ALL UP0, P4 ;  /* 0x0000000000ff7886 */ /* 0x000fe20002000000 */
[----:B------:R-:W-:Y:S01]  /*4470*/  UMOV UR17, UR57 ;  /* 0x0000003900117c82 */ /* 0x000fe20008000000 */
[----:B------:R-:W-:Y:S01]  /*4480*/  UMOV UR19, UR59 ;  /* 0x0000003b00137c82 */ /* 0x000fe20008000000 */
[----:B------:R-:W-:Y:S01]  /*4490*/  UMOV UR20, UR36 ;  /* 0x0000002400147c82 */ /* 0x000fe20008000000 */
[----:B------:R-:W-:Y:S02]  /*44a0*/  @!UP3 UIADD3 UR10, UPT, UPT, UR58, 0x60, URZ ;  /* 0x000000603a0ab890 */ /* 0x000fe4000fffe0ff */
[----:B------:R-:W-:Y:S03]  /*44b0*/  @!UP3 UIADD3 UR8, UPT, UPT, UR4, 0x1a00, URZ ;  /* 0x00001a000408b890 */ /* 0x000fe6000fffe0ff */
[----:B------:R1:W-:Y:S01]  /*44c0*/  @!UP2 UTMALDG.3D [UR56], [UR22], desc[UR14] ;  /* 0x00000e381600a5b4 */ /* 0x0003e20008011000 */
[----:B------:R-:W-:Y:S01]  /*44d0*/  UMOV UR9, UR57 ;  /* 0x0000003900097c82 */ /* 0x000fe20008000000 */
[----:B------:R-:W-:Y:S01]  /*44e0*/  UMOV UR11, UR59 ;  /* 0x0000003b000b7c82 */ /* 0x000fe20008000000 */
[----:B------:R-:W-:Y:S01]  /*44f0*/  UMOV UR12, UR36 ;  /* 0x00000024000c7c82 */ /* 0x000fe20008000000 */
[----:B------:R-:W-:Y:S01]  /*4500*/  UPRMT UR7, UR37, 0x654, UR57 ;  /* 0x0000065425077896 */ /* 0x000fe20008000039 */
[----:B------:R1:W-:Y:S01]  /*4510*/  @!UP1 UTMALDG.3D [UR24], [UR22], desc[UR14] ;  /* 0x00000e18160095b4 */ /* 0x0003e20008011000 */
[----:B------:R-:W-:Y:S01]  /*4520*/  VOTEU.ALL UP1, P4 ;  /* 0x0000000000ff7886 */ /* 0x000fe20002020000 */
[----:B------:R1:W-:Y:S04]  /*4530*/  @!UP0 UTMALDG.3D [UR16], [UR22], desc[UR14] ;  /* 0x00000e10160085b4 */ /* 0x0003e80008011000 */
[----:B------:R1:W-:Y:S01]  /*4540*/  @!UP1 UTMALDG.3D [UR8], [UR22], desc[UR14] ;  /* 0x00000e08160095b4 */ /* 0x0003e20008011000 */
[----:B------:R1:W-:Y:S01]  /*4550*/  @!P4 SYNCS.ARRIVE.TRANS64.RED.A0TR RZ, [UR4+0xa0], R0 ;  /* 0x0000a000ffffc9a7 */ /* 0x0003e20008300404 */
[----:B------:R-:W-:Y:S01]  /*4560*/  SYNCS.ARRIVE.TRANS64.RED.A1T0 RZ, [UR7], RZ ;  /* 0x000000ffffff79a7 */ /* 0x000fe20008100407 */
[----:B------:R-:W2:Y:S02]  /*4570*/  SYNCS.PHASECHK.TRANS64.TRYWAIT P2, [UR4+0xc8], R11 ;  /* 0x0000c80bff0075a7 */ /* 0x000ea40008041104 */
[----:B-12---:R-:W-:Y:S05]  /*4580*/  @!P2 BRA `(.L_x_74) ;  /* 0x0000004c0004a947 */ /* 0x006fea0003800000 */
.L_x_169:
        /* <DEDUP_REMOVED lines=8> */
[----:B------:R-:W-:Y:S01]  /*4610*/  @!UP3 UIADD3 UR48, UPT, UPT, UR4, 0x2200, URZ ;  /* 0x000022000430b890 */ /* 0x000fe2000fffe0ff */
[----:B------:R-:W-:Y:S01]  /*4620*/  @!P4 IADD3 R40, P0, PT, R38, 0x780, RZ ;  /* 0x000007802628c810 */ /* 0x000fe20007f1e0ff */
[----:B------:R-:W-:Y:S01]  /*4630*/  UMOV UR50, UR58 ;  /* 0x0000003a00327c82 */ /* 0x000fe20008000000 */
[----:B------:R-:W-:Y:S01]  /*4640*/  UMOV UR52, UR36 ;  /* 0x0000002400347c82 */ /* 0x000fe20008000000 */
[----:B------:R-:W-:Y:S01]  /*4650*/  @!UP3 UIADD3 UR26, UPT, UPT, UR58, 0x20, URZ ;  /* 0x000000203a1ab890 */ /* 0x000fe2000fffe0ff */
[----:B------:R-:W-:Y:S01]  /*4660*/  IMAD.U32 R14, RZ, RZ, UR8 ;  /* 0x00000008ff0e7e24 */ /* 0x000fe2000f8e00ff */
[----:B------:R-:W-:Y:S01]  /*4670*/  @!UP3 UIADD3 UR24, UPT, UPT, UR4, 0x2a00, URZ ;  /* 0x00002a000418b890 */ /* 0x000fe2000fffe0ff */
[----:B------:R-:W-:Y:S01]  /*4680*/  IMAD.U32 R15, RZ, RZ, UR7 ;  /* 0x00000007ff0f7e24 */ /* 0x000fe2000f8e00ff */
[----:B------:R-:W-:Y:S01]  /*4690*/  VOTEU.ALL UP1, P4 ;  /* 0x0000000000ff7886 */ /* 0x000fe20002020000 */
[----:B------:R-:W-:Y:S01]  /*46a0*/  UMOV UR25, UR49 ;  /* 0x0000003100197c82 */ /* 0x000fe20008000000 */
[----:B------:R-:W-:Y:S01]  /*46b0*/  @!P4 R2UR UR22, R14 ;  /* 0x000000000e16c2ca */ /* 0x000fe200000e0000 */
[----:B------:R-:W-:Y:S01]  /*46c0*/  UMOV UR28, UR36 ;  /* 0x00000024001c7c82 */ /* 0x000fe20008000000 */
[----:B------:R-:W-:Y:S01]  /*46d0*/  @!P4 R2UR UR23, R15 ;  /* 0x000000000f17c2ca */ /* 0x000fe200000e0000 */
[----:B------:R-:W-:Y:S01]  /*46e0*/  UMOV UR27, UR51 ;  /* 0x00000033001b7c82 */ /* 0x000fe20008000000 */
        /* <DEDUP_REMOVED lines=8> */
[----:B------:R-:W-:Y:S02]  /*4770*/  @!UP3 UIADD3 UR8, UPT, UPT, UR4, 0x3a00, URZ ;  /* 0x00003a000408b890 */ /* 0x000fe4000fffe0ff */
        /* <DEDUP_REMOVED lines=13> */
.L_x_171:
[----:B------:R-:W2:Y:S01]  /*4850*/  LDC.64 R16, c[0x0][0xd10] ;  /* 0x00034400ff107b82 */ /* 0x000ea20000000a00 */
[----:B------:R-:W-:Y:S01]  /*4860*/  @!P4 R2UR UR8, R40 ;  /* 0x000000002808c2ca */ /* 0x000fe200000e0000 */
[----:B------:R-:W-:Y:S01]  /*4870*/  VOTEU.ALL UP3, P4 ;  /* 0x0000000000ff7886 */ /* 0x000fe20002060000 */
[----:B------:R-:W-:Y:S01]  /*4880*/  @!P4 R2UR UR7, R33 ;  /* 0x000000002107c2ca */ /* 0x000fe200000e0000 */
[----:B------:R-:W-:Y:S01]  /*4890*/  VOTEU.ALL UP2, P4 ;  /* 0x0000000000ff7886 */ /* 0x000fe20002040000 */
[----:B------:R-:W-:Y:S03]  /*48a0*/  UMOV UR14, 0x0 ;  /* 0x00000000000e7882 */ /* 0x000fe60000000000 */
[----:B------:R-:W3:Y:S01]  /*48b0*/  LDC.64 R14, c[0x0][0xd18] ;  /* 0x00034600ff0e7b82 */ /* 0x000ee20000000a00 */
[----:B------:R-:W-:Y:S01]  /*48c0*/  @!UP3 UIADD3 UR43, UPT, UPT, UR59, 0x20, URZ ;  /* 0x000000203b2bb890 */ /* 0x000fe2000fffe0ff */
[----:B------:R-:W-:Y:S01]  /*48d0*/  @!P4 IMAD.MOV.U32 R33, RZ, RZ, 0x2000 ;  /* 0x00002000ff21c424 */ /* 0x000fe200078e00ff */
[----:B------:R-:W-:Y:S01]  /*48e0*/  @!UP3 UIADD3 UR40, UPT, UPT, UR4, 0x4200, URZ ;  /* 0x000042000428b890 */ /* 0x000fe2000fffe0ff */
[----:B------:R-:W-:Y:S01]  /*48f0*/  @P3 SHF.R.U32.HI R32, RZ, 0x10, R25 ;  /* 0x00000010ff203819 */ /* 0x000fe20000011619 */
[----:B------:R-:W-:Y:S03]  /*4900*/  UMOV UR15, 0x10000000 ;  /* 0x10000000000f7882 */ /* 0x000fe60000000000 */
[----:B-1----:R-:W1:Y:S01]  /*4910*/  @!P1 LDC R0, c[0x0][0xd20] ;  /* 0x00034800ff009b82 */ /* 0x002e620000000800 */
[----:B------:R-:W-:Y:S01]  /*4920*/  UMOV UR42, UR58 ;  /* 0x0000003a002a7c82 */ /* 0x000fe20008000000 */
[----:B------:R-:W-:Y:S01]  /*4930*/  IMAD.U32 R40, RZ, RZ, UR8 ;  /* 0x00000008ff287e24 */ /* 0x000fe2000f8e00ff */
[----:B------:R-:W-:Y:S05]  /*4940*/  UMOV UR44, UR36 ;  /* 0x00000024002c7c82 */ /* 0x000fea0008000000 */
[----:B------:R-:W4:Y:S01]  /*4950*/  @!P1 LDC R3, c[0x0][0xd0c] ;  /* 0x00034300ff039b82 */ /* 0x000f220000000800 */
[----:B------:R-:W-:Y:S01]  /*4960*/  IMAD.U32 R41, RZ, RZ, UR7 ;  /* 0x00000007ff297e24 */ /* 0x000fe2000f8e00ff */
[----:B------:R-:W-:Y:S01]  /*4970*/  @!UP3 UIADD3 UR26, UPT, UPT, UR58, 0x20, URZ ;  /* 0x000000203a1ab890 */ /* 0x000fe2000fffe0ff */
[----:B------:R-:W-:Y:S01]  /*4980*/  @!P4 R2UR UR22, R40 ;  /* 0x000000002816c2ca */ /* 0x000fe200000e0000 */
[----:B------:R-:W-:Y:S01]  /*4990*/  @!UP3 UIADD3 UR24, UPT, UPT, UR4, 0x4a00, URZ ;  /* 0x00004a000418b890 */ /* 0x000fe2000fffe0ff */
[----:B------:R-:W-:Y:S01]  /*49a0*/  VIADD R36, R36, 0x1 ;  /* 0x0000000124247836 */ /* 0x000fe20000000000 */
[----:B------:R-:W-:Y:S01]  /*49b0*/  @!P4 R2UR UR23, R41 ;  /* 0x000000002917c2ca */ /* 0x000fe200000e0000 */
[----:B------:R-:W-:Y:S01]  /*49c0*/  VOTEU.ALL UP1, P4 ;  /* 0x0000000000ff7886 */ /* 0x000fe20002020000 */
[----:B------:R-:W-:Y:S01]  /*49d0*/  UMOV UR25, UR41 ;  /* 0x0000002900197c82 */ /* 0x000fe20008000000 */
[----:B------:R-:W-:Y:S01]  /*49e0*/  UMOV UR28, UR36 ;  /* 0x00000024001c7c82 */ /* 0x000fe20008000000 */
[----:B------:R-:W-:Y:S01]  /*49f0*/  UMOV UR27, UR43 ;  /* 0x0000002b001b7c82 */ /* 0x000fe20008000000 */
[----:B------:R-:W-:Y:S02]  /*4a00*/  @!UP3 UIADD3 UR18, UPT, UPT, UR58, 0x40, URZ ;  /* 0x000000403a12b890 */ /* 0x000fe4000fffe0ff */
[----:B------:R-:W-:Y:S01]  /*4a10*/  @!UP3 UIADD3 UR16, UPT, UPT, UR4, 0x5200, URZ ;  /* 0x000052000410b890 */ /* 0x000fe2000fffe0ff */
[----:B------:R-:W-:Y:S01]  /*4a20*/  VOTEU.ALL UP0, P4 ;  /* 0x0000000000ff7886 */ /* 0x000fe20002000000 */
[----:B------:R-:W-:Y:S01]  /*4a30*/  UMOV UR17, UR41 ;  /* 0x0000002900117c82 */ /* 0x000fe20008000000 */
[----:B------:R-:W-:Y:S01]  /*4a40*/  UMOV UR20, UR36 ;  /* 0x0000002400147c82 */ /* 0x000fe20008000000 */
[----:B------:R-:W-:Y:S02]  /*4a50*/  UMOV UR19, UR43 ;  /* 0x0000002b00137c82 */ /* 0x000fe40008000000 */
[----:B------:R1:W-:Y:S01]  /*4a60*/  @!UP2 UTMALDG.3D [UR40], [UR22], desc[UR14] ;  /* 0x00000e281600a5b4 */ /* 0x0003e20008011000 */
[----:B------:R-:W-:Y:S02]  /*4a70*/  @!UP3 UIADD3 UR10, UPT, UPT, UR58, 0x60, URZ ;  /* 0x000000603a0ab890 */ /* 0x000fe4000fffe0ff */
[----:B------:R-:W-:Y:S01]  /*4a80*/  @!UP3 UIADD3 UR8, UPT, UPT, UR4, 0x5a00, URZ ;  /* 0x00005a000408b890 */ /* 0x000fe2000fffe0ff */
[----:B------:R-:W-:Y:S01]  /*4a90*/  UMOV UR9, UR41 ;  /* 0x0000002900097c82 */ /* 0x000fe20008000000 */
[----:B------:R-:W-:Y:S01]  /*4aa0*/  UMOV UR12, UR36 ;  /* 0x00000024000c7c82 */ /* 0x000fe20008000000 */
[----:B------:R-:W-:Y:S01]  /*4ab0*/  UMOV UR11, UR43 ;  /* 0x0000002b000b7c82 */ /* 0x000fe20008000000 */
[----:B------:R1:W-:Y:S01]  /*4ac0*/  @!UP1 UTMALDG.3D [UR24], [UR22], desc[UR14] ;  /* 0x00000e18160095b4 */ /* 0x0003e20008011000 */
[----:B------:R-:W-:Y:S01]  /*4ad0*/  VOTEU.ALL UP1, P4 ;  /* 0x0000000000ff7886 */ /* 0x000fe20002020000 */
[----:B------:R-:W-:Y:S01]  /*4ae0*/  UPRMT UR7, UR37, 0x654, UR41 ;  /* 0x0000065425077896 */ /* 0x000fe20008000029 */
[----:B--2---:R-:W-:Y:S01]  /*4af0*/  @!P1 IMAD.HI.U32 R12, R13, R16, RZ ;  /* 0x000000100d0c9227 */ /* 0x004fe200078e00ff */
[----:B---3--:R-:W-:Y:S02]  /*4b00*/  @!P1 ISETP.NE.AND P0, PT, R14, 0x1, PT ;  /* 0x000000010e00980c */ /* 0x008fe40003f05270 */
[----:B----4-:R-:W-:Y:S01]  /*4b10*/  @!P1 ISETP.NE.AND P2, PT, R3, 0x1, PT ;  /* 0x000000010300980c */ /* 0x010fe20003f45270 */
[C---:B------:R-:W-:Y:S01]  /*4b20*/  @!P1 IMAD.HI.U32 R9, R10.reuse, R15, RZ ;  /* 0x0000000f0a099227 */ /* 0x040fe200078e00ff */
[----:B------:R2:W-:Y:S02]  /*4b30*/  @!UP0 UTMALDG.3D [UR16], [UR22], desc[UR14] ;  /* 0x00000e10160085b4 */ /* 0x0005e40008011000 */
[----:B------:R-:W-:Y:S02]  /*4b40*/  @!P1 SHF.R.U32.HI R12, RZ, R17, R12 ;  /* 0x00000011ff0c9219 */ /* 0x000fe4000001160c */
[----:B-1----:R-:W-:Y:S02]  /*4b50*/  @!P1 SHF.R.U32.HI R9, RZ, R0, R9 ;  /* 0x00000000ff099219 */ /* 0x002fe40000011609 */
[----:B------:R-:W-:Y:S01]  /*4b60*/  @!P1 SEL R12, R13, R12, !P2 ;  /* 0x0000000c0d0c9207 */ /* 0x000fe20005000000 */
[----:B------:R2:W-:Y:S01]  /*4b70*/  @!UP1 UTMALDG.3D [UR8], [UR22], desc[UR14] ;  /* 0x00000e08160095b4 */ /* 0x0005e20008011000 */
[----:B------:R2:W-:Y:S01]  /*4b80*/  @!P4 SYNCS.ARRIVE.TRANS64.RED.A0TR RZ, [UR4+0xb0], R33 ;  /* 0x0000b021ffffc9a7 */ /* 0x0005e20008300404 */
[----:B------:R-:W-:Y:S05]  /*4b90*/  @!P1 SEL R9, R10, R9, !P0 ;  /* 0x000000090a099207 */ /* 0x000fea0004000000 */
[----:B------:R-:W-:Y:S02]  /*4ba0*/  @!P1 IMAD.IADD R0, R9, 0x1, -R12 ;  /* 0x0000000109009824 */ /* 0x000fe400078e0a0c */
[----:B------:R-:W-:Y:S02]  /*4bb0*/  @!P1 IMAD.IADD R9, R12, 0x1, -R9 ;  /* 0x000000010c099824 */ /* 0x000fe400078e0a09 */
[----:B------:R-:W-:Y:S02]  /*4bc0*/  @!P1 IMAD R13, R0, R3, R13 ;  /* 0x00000003000d9224 */ /* 0x000fe400078e020d */
[----:B------:R-:W-:Y:S01]  /*4bd0*/  @!P1 IMAD R10, R9, R14, R10 ;  /* 0x0000000e090a9224 */ /* 0x000fe200078e020a */
[----:B------:R-:W-:Y:S01]  /*4be0*/  SYNCS.ARRIVE.TRANS64.RED.A1T0 RZ, [UR7], RZ ;  /* 0x000000ffffff79a7 */ /* 0x000fe20008100407 */
[----:B------:R-:W1:Y:S02]  /*4bf0*/  SYNCS.PHASECHK.TRANS64.TRYWAIT P5, [UR4+0xd8], R11 ;  /* 0x0000d80bff0075a7 */ /* 0x000e6400080a1104 */
[----:B-12---:R-:W-:Y:S05]  /*4c00*/  @!P5 BRA `(.L_x_76) ;  /* 0x000000440094d947 */ /* 0x006fea0003800000 */
.L_x_173:
[----:B------:R-:W-:Y:S01]  /*4c10*/  @!P4 IADD3 R3, P0, PT, R38, 0x780, RZ ;  /* 0x000007802603c810 */ /* 0x000fe20007f1e0ff */
[----:B------:R-:W-:Y:S01]  /*4c20*/  VOTEU.ALL UP2, P4 ;  /* 0x0000000000ff7886 */ /* 0x000fe20002040000 */
[----:B------:R-:W-:Y:S01]  /*4c30*/  UMOV UR14, 0x0 ;  /* 0x00000000000e7882 */ /* 0x000fe20000000000 */
[----:B------:R-:W-:Y:S01]  /*4c40*/  UMOV UR15, 0x10000000 ;  /* 0x10000000000f7882 */ /* 0x000fe20000000000 */
[----:B------:R-:W-:Y:S01]  /*4c50*/  @!P4 R2UR UR8, R3 ;  /* 0x000000000308c2ca */ /* 0x000fe200000e0000 */
[----:B-1----:R-:W-:Y:S01]  /*4c60*/  @!P4 IMAD.X R0, RZ, RZ, R39, P0 ;  /* 0x000000ffff00c224 */ /* 0x002fe200000e0627 */
[----:B------:R-:W-:Y:S01]  /*4c70*/  UMOV UR34, UR58 ;  /* 0x0000003a00227c82 */ /* 0x000fe20008000000 */
[----:B------:R-:W-:Y:S01]  /*4c80*/  VOTEU.ALL UP1, P4 ;  /* 0x0000000000ff7886 */ /* 0x000fe20002020000 */
[----:B------:R-:W-:Y:S01]  /*4c90*/  UMOV UR12, UR36 ;  /* 0x00000024000c7c82 */ /* 0x000fe20008000000 */
[----:B------:R-:W-:Y:S01]  /*4ca0*/  VOTEU.ALL UP3, P4 ;  /* 0x0000000000ff7886 */ /* 0x000fe20002060000 */
[----:B------:R-:W-:Y:S01]  /*4cb0*/  @!P4 R2UR UR7, R0 ;  /* 0x000000000007c2ca */ /* 0x000fe200000e0000 */
[----:B------:R-:W-:Y:S01]  /*4cc0*/  VOTEU.ALL UP0, P4 ;  /* 0x0000000000ff7886 */ /* 0x000fe20002000000 */
[----:B------:R-:W-:Y:S01]  /*4cd0*/  UMOV UR28, UR36 ;  /* 0x00000024001c7c82 */ /* 0x000fe20008000000 */
[----:B------:R-:W-:Y:S01]  /*4ce0*/  UMOV UR20, UR36 ;  /* 0x0000002400147c82 */ /* 0x000fe20008000000 */
[----:B------:R-:W-:Y:S01]  /*4cf0*/  @!UP3 UIADD3 UR33, UPT, UPT, UR4, 0xb8, URZ ;  /* 0x000000b80421b890 */ /* 0x000fe2000fffe0ff */
[----:B------:R-:W-:Y:S01]  /*4d00*/  IMAD.IADD R0, R13, 0x1, R58 ;  /* 0x000000010d007824 */ /* 0x000fe200078e023a */
[----:B------:R-:W-:Y:S01]  /*4d10*/  @!UP3 UIADD3 UR35, UPT, UPT, UR59, 0x30, URZ ;  /* 0x000000303b23b890 */ /* 0x000fe2000fffe0ff */
[----:B------:R-:W-:Y:S01]  /*4d20*/  IMAD.U32 R14, RZ, RZ, UR8 ;  /* 0x00000008ff0e7e24 */ /* 0x000fe2000f8e00ff */
[----:B------:R-:W-:Y:S01]  /*4d30*/  @!UP3 UIADD3 UR32, UPT, UPT, UR4, 0x6200, URZ ;  /* 0x000062000420b890 */ /* 0x000fe2000fffe0ff */
[----:B------:R-:W-:Y:S01]  /*4d40*/  ISETP.NE.AND P0, PT, R36, 0x2, PT ;  /* 0x000000022400780c */ /* 0x000fe20003f05270 */
[----:B------:R-:W-:Y:S01]  /*4d50*/  @!UP3 UIADD3 UR10, UPT, UPT, UR58, 0x20, URZ ;  /* 0x000000203a0ab890 */ /* 0x000fe2000fffe0ff */
[----:B------:R-:W-:Y:S01]  /*4d60*/  LOP3.LUT R37, R37, 0x1, RZ, 0x3c, !PT ;  /* 0x0000000125257812 */ /* 0x000fe200078e3cff */
[----:B------:R-:W-:Y:S01]  /*4d70*/  @!UP3 UIADD3 UR8, UPT, UPT, UR4, 0x6a00, URZ ;  /* 0x00006a000408b890 */ /* 0x000fe2000fffe0ff */
[----:B------:R-:W-:Y:S01]  /*4d80*/  IMAD.U32 R15, RZ, RZ, UR7 ;  /* 0x00000007ff0f7e24 */ /* 0x000fe2000f8e00ff */
[----:B------:R-:W-:Y:S01]  /*4d90*/  @!P4 R2UR UR22, R14 ;  /* 0x000000000e16c2ca */ /* 0x000fe200000e0000 */
[----:B------:R-:W-:Y:S01]  /*4da0*/  UMOV UR9, UR33 ;  /* 0x0000002100097c82 */ /* 0x000fe20008000000 */
[----:B------:R-:W-:Y:S01]  /*4db0*/  UMOV UR11, UR35 ;  /* 0x00000023000b7c82 */ /* 0x000fe20008000000 */
[----:B------:R-:W-:Y:S01]  /*4dc0*/  @!UP3 UIADD3 UR26, UPT, UPT, UR58, 0x40, URZ ;  /* 0x000000403a1ab890 */ /* 0x000fe2000fffe0ff */
[----:B------:R-:W-:Y:S01]  /*4dd0*/  @!P4 R2UR UR23, R15 ;  /* 0x000000000f17c2ca */ /* 0x000fe200000e0000 */
[----:B------:R-:W-:Y:S01]  /*4de0*/  @!UP3 UIADD3 UR24, UPT, UPT, UR4, 0x7200, URZ ;  /* 0x000072000418b890 */ /* 0x000fe2000fffe0ff */
[----:B------:R-:W-:Y:S01]  /*4df0*/  SEL R3, RZ, 0x1, P0 ;  /* 0x00000001ff037807 */ /* 0x000fe20000000000 */
[----:B------:R-:W-:Y:S01]  /*4e00*/  UMOV UR25, UR33 ;  /* 0x0000002100197c82 */ /* 0x000fe20008000000 */
[----:B------:R-:W-:Y:S01]  /*4e10*/  UMOV UR27, UR35 ;  /* 0x00000023001b7c82 */ /* 0x000fe20008000000 */
[----:B------:R-:W-:Y:S01]  /*4e20*/  @!UP3 UIADD3 UR18, UPT, UPT, UR58, 0x60, URZ ;  /* 0x000000603a12b890 */ /* 0x000fe2000fffe0ff */
[----:B------:R-:W-:Y:S01]  /*4e30*/  LOP3.LUT R34, R34, R3, RZ, 0x3c, !PT ;  /* 0x0000000322227212 */ /* 0x000fe200078e3cff */
[----:B------:R-:W-:Y:S01]  /*4e40*/  @!UP3 UIADD3 UR16, UPT, UPT, UR4, 0x7a00, URZ ;  /* 0x00007a000410b890 */ /* 0x000fe2000fffe0ff */
[----:B------:R-:W-:Y:S01]  /*4e50*/  IMAD.IADD R33, R10, 0x1, R51 ;  /* 0x000000010a217824 */ /* 0x000fe200078e0233 */
[----:B------:R-:W-:Y:S01]  /*4e60*/  UMOV UR17, UR33 ;  /* 0x0000002100117c82 */ /* 0x000fe20008000000 */
[----:B------:R-:W-:Y:S01]  /*4e70*/  UMOV UR19, UR35 ;  /* 0x0000002300137c82 */ /* 0x000fe20008000000 */
[----:B------:R-:W-:Y:S02]  /*4e80*/  SEL R36, R36, RZ, P0 ;  /* 0x000000ff24247207 */ /* 0x000fe40000000000 */
[----:B------:R1:W-:Y:S01]  /*4e90*/  @!UP2 UTMALDG.3D [UR32], [UR22], desc[UR14] ;  /* 0x00000e201600a5b4 */ /* 0x0003e20008011000 */
[----:B------:R2:W-:Y:S01]  /*4ea0*/  @!UP1 UTMALDG.3D [UR8], [UR22], desc[UR14] ;  /* 0x00000e08160095b4 */ /* 0x0005e20008011000 */
[----:B------:R-:W-:Y:S01]  /*4eb0*/  VOTEU.ALL UP1, P4 ;  /* 0x0000000000ff7886 */ /* 0x000fe20002020000 */
[----:B------:R4:W-:Y:S04]  /*4ec0*/  @!UP0 UTMALDG.3D [UR24], [UR22], desc[UR14] ;  /* 0x00000e18160085b4 */ /* 0x0009e80008011000 */
[----:B------:R4:W-:Y:S01]  /*4ed0*/  @!UP1 UTMALDG.3D [UR16], [UR22], desc[UR14] ;  /* 0x00000e10160095b4 */ /* 0x0009e20008011000 */
[----:B------:R4:W-:Y:S01]  /*4ee0*/  @!P4 SYNCS.ARRIVE.TRANS64.RED.A0TR RZ, [UR4+0xb8], R31 ;  /* 0x0000b81fffffc9a7 */ /* 0x0009e20008300404 */
[----:B------:R-:W-:Y:S01]  /*4ef0*/  UPLOP3.LUT UP1, UPT, UPT, UPT, UPT, 0x80, 0x8 ;  /* 0x000000000008789c */ /* 0x000fe20003f2f070 */
[----:B-1----:R-:W-:Y:S01]  /*4f00*/  @P3 R2UR UR36, R32 ;  /* 0x00000000202432ca */ /* 0x002fe200000e0000 */
[----:B------:R-:W-:Y:S01]  /*4f10*/  SYNCS.ARRIVE.TRANS64.RED.A1T0 RZ, [UR5], RZ ;  /* 0x000000ffffff79a7 */ /* 0x000fe20008100405 */
[----:B--2---:R-:W-:Y:S01]  /*4f20*/  R2UR UR11, R0 ;  /* 0x00000000000b72ca */ /* 0x004fe200000e0000 */
[----:B------:R-:W-:Y:S03]  /*4f30*/  @!UPT UIADD3 URZ, UPT, UPT, URZ, URZ, URZ ;  /* 0x000000fffffff290 */ /* 0x000fe6000fffe0ff */
[----:B------:R-:W-:Y:S11]  /*4f40*/  @P3 BRA `(.L_x_77) ;  /* 0xffffffec004c3947 */ /* 0x000ff6000383ffff */
[----:B------:R-:W-:-:S04]  /*4f50*/  SHF.L.U32 R3, R37, 0x1f, RZ ;  /* 0x0000001f25037819 */ /* 0x000fc800000006ff */
[----:B------:R-:W1:Y:S02]  /*4f60*/  SYNCS.PHASECHK.TRANS64.TRYWAIT P0, [UR4+0xc0], R3 ;  /* 0x0000c003ff0075a7 */ /* 0x000e640008001104 */
[----:B-1----:R-:W-:Y:S05]  /*4f70*/  @!P0 BRA `(.L_x_78) ;  /* 0x0000004000d08947 */ /* 0x002fea0003800000 */
.L_x_175:
[----:B------:R-:W2:Y:S02]  /*4f80*/  SYNCS.PHASECHK.TRANS64.TRYWAIT P0, [UR4+0xc8], R3 ;  /* 0x0000c803ff0075a7 */ /* 0x000ea40008001104 */
[----:B--2---:R-:W-:Y:S05]  /*4f90*/  @!P0 BRA `(.L_x_79) ;  /* 0x0000004000e08947 */ /* 0x004fea0003800000 */
.L_x_177:
[----:B------:R-:W2:Y:S02]  /*4fa0*/  SYNCS.PHASECHK.TRANS64.TRYWAIT P0, [UR4+0xd0], R3 ;  /* 0x0000d003ff0075a7 */ /* 0x000ea40008001104 */
[----:B--2---:R-:W-:Y:S05]  /*4fb0*/  @!P0 BRA `(.L_x_80) ;  /* 0x0000004000f08947 */ /* 0x004fea0003800000 */
.L_x_179:
[----:B-1----:R-:W-:-:S07]  /*4fc0*/  MOV R0, UR4 ;  /* 0x0000000400007c02 */ /* 0x002fce0008000f00 */
.L_x_81:
[----:B-1----:R-:W-:-:S04]  /*4fd0*/  SHF.L.U32 R3, R37, 0x1f, RZ ;  /* 0x0000001f25037819 */ /* 0x002fc800000006ff */
[----:B------:R1:W2:Y:S03]  /*4fe0*/  SYNCS.PHASECHK.TRANS64.TRYWAIT P0, [R0+URZ+0xd8], R3 ;  /* 0x0000d803000075a7 */ /* 0x0002a600080011ff */
[----:B--2---:R-:W-:Y:S05]  /*4ff0*/  @!P0 NANOSLEEP.SYNCS 0x989680 ;  /* 0x009896800000895d */ /* 0x004fea0003900000 */
[----:B------:R-:W2:Y:S02]  /*5000*/  @!P0 SYNCS.PHASECHK.TRANS64 P0, [R0+URZ+0xd8], R3 ;  /* 0x0000d803000085a7 */ /* 0x000ea400080010ff */
[----:B--2-4-:R-:W-:Y:S05]  /*5010*/  @P0 EXIT ;  /* 0x000000000000094d */ /* 0x014fea0003800000 */
[----:B------:R-:W-:Y:S05]  /*5020*/  BRA `(.L_x_81) ;  /* 0xfffffffc00e87947 */ /* 0x000fea000383ffff */
.L_x_66:
[----:B------:R-:W-:-:S06]  /*5030*/  UISETP.GE.AND UP0, UPT, UR8, 0x4, UPT ;  /* 0x000000040800788c */ /* 0x000fcc000bf06270 */
[----:B------:R-:W-:-:S13]  /*5040*/  PLOP3.LUT P0, PT, PT, PT, UP0, 0x80, 0x8 ;  /* 0x000000000008781c */ /* 0x000fda0003f0f008 */
[----:B------:R-:W-:Y:S05]  /*5050*/  @!P0 EXIT ;  /* 0x000000000000894d */ /* 0x000fea0003800000 */
[----:B------:R-:W-:Y:S01]  /*5060*/  BAR.SYNC.DEFER_BLOCKING 0x6, 0xa0 ;  /* 0x0182800000007b1d */ /* 0x000fe20000010000 */
[C---:B------:R-:W-:Y:S01]  /*5070*/  IMAD.SHL.U32 R71, R72.reuse, 0x10, RZ ;  /* 0x0000001048477824 */ /* 0x040fe200078e00ff */
[C---:B------:R-:W-:Y:S01]  /*5080*/  R2P PR, R72.reuse, 0x18 ;  /* 0x0000001848007804 */ /* 0x040fe20000000000 */
[C---:B------:R-:W-:Y:S01]  /*5090*/  IMAD.U32 R31, R72.reuse, 0x10000, RZ ;  /* 0x00010000481f7824 */ /* 0x040fe200078e00ff */
[----:B------:R-:W-:Y:S01]  /*50a0*/  LOP3.LUT R72, R72, 0x60, RZ, 0xc0, !PT ;  /* 0x0000006048487812 */ /* 0x000fe200078ec0ff */
[----:B------:R-:W-:Y:S01]  /*50b0*/  IMAD.MOV.U32 R70, RZ, RZ, 0xa0 ;  /* 0x000000a0ff467424 */ /* 0x000fe200078e00ff */
[----:B------:R-:W-:Y:S02]  /*50c0*/  UMOV UR48, 0x400 ;  /* 0x0000040000307882 */ /* 0x000fe40000000000 */
[----:B------:R-:W1:Y:S01]  /*50d0*/  LDC R61, c[0x0][0x370] ;  /* 0x0000dc00ff3d7b82 */ /* 0x000e620000000800 */
[----:B------:R-:W-:Y:S01]  /*50e0*/  ULEA UR48, UR37, UR48, 0x18 ;  /* 0x0000003025307291 */ /* 0x000fe2000f8ec0ff */
[----:B------:R-:W-:Y:S01]  /*50f0*/  LOP3.LUT R71, R4, 0x600, R71, 0xf8, !PT ;  /* 0x0000060004477812 */ /* 0x000fe200078ef847 */
[----:B------:R-:W-:Y:S01]  /*5100*/  IMAD.MOV.U32 R68, RZ, RZ, 0x1 ;  /* 0x00000001ff447424 */ /* 0x000fe200078e00ff */
[----:B------:R-:W-:Y:S01]  /*5110*/  LOP3.LUT R31, R31, 0x600000, RZ, 0xc0, !PT ;  /* 0x006000001f1f7812 */ /* 0x000fe200078ec0ff */
[----:B------:R-:W-:Y:S01]  /*5120*/  UIADD3 UR4, UPT, UPT, UR48, 0x200, URZ ;  /* 0x0000020030047890 */ /* 0x000fe2000fffe0ff */
[----:B------:R-:W-:Y:S01]  /*5130*/  IMAD.MOV.U32 R30, RZ, RZ, RZ ;  /* 0x000000ffff1e7224 */ /* 0x000fe200078e00ff */
[----:B------:R-:W-:Y:S01]  /*5140*/  CS2R R66, SRZ ;  /* 0x0000000000427805 */ /* 0x000fe2000001ff00 */
[----:B------:R-:W2:Y:S01]  /*5150*/  LDC R28, c[0x0][0xd0c] ;  /* 0x00034300ff1c7b82 */ /* 0x000ea20000000800 */
[----:B------:R-:W-:Y:S01]  /*5160*/  IMAD.MOV.U32 R76, RZ, RZ, RZ ;  /* 0x000000ffff4c7224 */ /* 0x000fe200078e00ff */
[----:B------:R-:W-:Y:S01]  /*5170*/  SEL R70, R70, 0x60, !P3 ;  /* 0x0000006046467807 */ /* 0x000fe20005800000 */
[----:B------:R-:W-:Y:S01]  /*5180*/  IMAD.U32 R64, RZ, RZ, UR4 ;  /* 0x00000004ff407e24 */ /* 0x000fe2000f8e00ff */
[----:B------:R-:W4:Y:S04]  /*5190*/  LDCU.64 UR52, c[0x0][0x348] ;  /* 0x00006900ff3477ac */ /* 0x000f280008000a00 */
[----:B------:R-:W1:Y:S01]  /*51a0*/  LDC R60, c[0x0][0xd20] ;  /* 0x00034800ff3c7b82 */ /* 0x000e620000000800 */
[----:B------:R-:W3:Y:S01]  /*51b0*/  LDS R0, [UR48+0x180] ;  /* 0x00018030ff007984 */ /* 0x000ee20008000800 */
[----:B------:R-:W-:Y:S01]  /*51c0*/  LEA R71, R71, R64, 0x2 ;  /* 0x0000004047477211 */ /* 0x000fe200078e10ff */
[----:B------:R-:W1:Y:S03]  /*51d0*/  LDCU.64 UR44, c[0x0][0xa88] ;  /* 0x00015100ff2c77ac */ /* 0x000e660008000a00 */
[C---:B------:R-:W-:Y:S01]  /*51e0*/  IADD3 R69, PT, PT, R71.reuse, 0x140, RZ ;  /* 0x0000014047457810 */ /* 0x040fe20007ffe0ff */
[----:B------:R-:W1:Y:S01]  /*51f0*/  LDCU.64 UR46, c[0x0][0xa90] ;  /* 0x00015200ff2e77ac */ /* 0x000e620008000a00 */
[----:B------:R-:W1:Y:S01]  /*5200*/  LDC R26, c[0x0][0xd30] ;  /* 0x00034c00ff1a7b82 */ /* 0x000e620000000800 */
[----:B------:R-:W-:Y:S01]  /*5210*/  @P4 IADD3 R69, PT, PT, R71, 0xc0, RZ ;  /* 0x000000c047454810 */ /* 0x000fe20007ffe0ff */
[----:B------:R-:W-:Y:S01]  /*5220*/  UMOV UR49, URZ ;  /* 0x000000ff00317c82 */ /* 0x000fe20008000000 */
[----:B------:R-:W-:-:S05]  /*5230*/  UMOV UR51, URZ ;  /* 0x000000ff00337c82 */ /* 0x000fca0008000000 */
[----:B------:R-:W1:Y:S08]  /*5240*/  LDC.64 R56, c[0x0][0xd10] ;  /* 0x00034400ff387b82 */ /* 0x000e700000000a00 */
[----:B------:R-:W1:Y:S08]  /*5250*/  LDC.64 R24, c[0x0][0xd18] ;  /* 0x00034600ff187b82 */ /* 0x000e700000000a00 */
[----:B------:R-:W1:Y:S08]  /*5260*/  LDC.64 R22, c[0x0][0xd28] ;  /* 0x00034a00ff167b82 */ /* 0x000e700000000a00 */
[----:B------:R-:W1:Y:S01]  /*5270*/  LDC.64 R54, c[0x0][0xab0] ;  /* 0x0002ac00ff367b82 */ /* 0x000e620000000a00 */
[----:B---3--:R-:W-:-:S07]  /*5280*/  IADD3 R31, PT, PT, R0, R31, RZ ;  /* 0x0000001f001f7210 */ /* 0x008fce0007ffe0ff */
[----:B------:R-:W3:Y:S08]  /*5290*/  LDC.64 R52, c[0x0][0xaa8] ;  /* 0x0002aa00ff347b82 */ /* 0x000ef00000000a00 */
[----:B--2-4-:R-:W1:Y:S02]  /*52a0*/  LDC R62, c[0x0][0x374] ;  /* 0x0000dd00ff3e7b82 */ /* 0x014e640000000800 */
.L_x_125:
[----:B------:R-:W-:Y:S02]  /*52b0*/  LEA R0, R76, UR48, 0x3 ;  /* 0x000000304c007c11 */ /* 0x000fe4000f8e18ff */
[----:B------:R-:W-:Y:S02]  /*52c0*/  SHF.L.U32 R3, R66, 0x1f, RZ ;  /* 0x0000001f42037819 */ /* 0x000fe400000006ff */
[----:B------:R-:W-:Y:S02]  /*52d0*/  LEA R16, R76, UR48, 0x4 ;  /* 0x000000304c107c11 */ /* 0x000fe4000f8e20ff */
[----:B------:R-:W2:Y:S02]  /*52e0*/  SYNCS.PHASECHK.TRANS64.TRYWAIT P0, [R0+URZ+0xf0], R3 ;  /* 0x0000f003000075a7 */ /* 0x000ea400080011ff */
[----:B--23--:R-:W-:Y:S05]  /*52f0*/  @!P0 BRA `(.L_x_82) ;  /* 0x0000004000388947 */ /* 0x00cfea0003800000 */
.L_x_180:
[----:B------:R-:W4:Y:S01]  /*5300*/  LDC.64 R14, c[0x0][0xd10] ;  /* 0x00034400ff0e7b82 */ /* 0x000f220000000a00 */
[----:B------:R-:W3:Y:S01]  /*5310*/  LDS.128 R16, [R16+0x160] ;  /* 0x0001600010107984 */ /* 0x000ee20000000c00 */
[----:B-1----:R-:W-:Y:S01]  /*5320*/  ISETP.NE.AND P1, PT, R26, 0x1, PT ;  /* 0x000000011a00780c */ /* 0x002fe20003f25270 */
[----:B--2---:R-:W-:Y:S01]  /*5330*/  VIADD R0, R0, 0x100 ;  /* 0x0000010000007836 */ /* 0x004fe20000000000 */
[----:B------:R-:W-:Y:S04]  /*5340*/  ISETP.GE.AND P0, PT, R2, 0x1, PT ;  /* 0x000000010200780c */ /* 0x000fe80003f06270 */
[----:B------:R-:W1:Y:S01]  /*5350*/  LDC.64 R12, c[0x0][0xd18] ;  /* 0x00034600ff0c7b82 */ /* 0x000e620000000a00 */
[----:B------:R-:W-:Y:S01]  /*5360*/  PRMT R0, RZ, 0x654, R0 ;  /* 0x00000654ff007816 */ /* 0x000fe20000000000 */
[----:B------:R-:W-:Y:S01]  /*5370*/  @!PT LDS RZ, [RZ] ;  /* 0x00000000fffff984 */ /* 0x000fe20000000800 */
[----:B------:R-:W-:Y:S01]  /*5380*/  @!PT LDS RZ, [RZ] ;  /* 0x00000000fffff984 */ /* 0x000fe20000000800 */
[----:B------:R-:W-:Y:S01]  /*5390*/  @!PT LDS RZ, [RZ] ;  /* 0x00000000fffff984 */ /* 0x000fe20000000800 */
[----:B------:R-:W-:Y:S01]  /*53a0*/  @!PT LDS RZ, [RZ] ;  /* 0x00000000fffff984 */ /* 0x000fe20000000800 */
[----:B------:R2:W-:Y:S06]  /*53b0*/  MEMBAR.ALL.CTA ;  /* 0x0000000000007992 */ /* 0x0005ec0000008000 */
[----:B--2---:R-:W2:Y:S01]  /*53c0*/  FENCE.VIEW.ASYNC.S ;  /* 0x00000000000073c6 */ /* 0x004ea20000000000 */
[----:B------:R-:W1:Y:S08]  /*53d0*/  @!P1 LDC R11, c[0x0][0xd20] ;  /* 0x00034800ff0b9b82 */ /* 0x000e700000000800 */
[----:B------:R-:W1:Y:S01]  /*53e0*/  @!P1 LDC R10, c[0x0][0xd0c] ;  /* 0x00034300ff0a9b82 */ /* 0x000e620000000800 */
[----:B--2---:R2:W-:Y:S01]  /*53f0*/  SYNCS.ARRIVE.TRANS64.RED.A1T0 RZ, [R0+URZ], RZ ;  /* 0x000000ff00ff79a7 */ /* 0x0045e200081004ff */
[----:B---3--:R-:W-:Y:S04]  /*5400*/  LOP3.LUT P4, RZ, R18, 0x1, RZ, 0xc0, !PT ;  /* 0x0000000112ff7812 */ /* 0x008fe8000788c0ff */
[----:B------:R-:W-:Y:S09]  /*5410*/  P2R R73, PR, RZ, 0x10 ;  /* 0x00000010ff497803 */ /* 0x000ff20000000000 */
[----:B------:R-:W-:Y:S02]  /*5420*/  @P4 MOV R29, R16 ;  /* 0x00000010001d4202 */ /* 0x000fe40000000f00 */
[----:B------:R-:W-:Y:S01]  /*5430*/  @P4 LOP3.LUT R27, R17, 0xffff, RZ, 0xc0, !PT ;  /* 0x0000ffff111b4812 */ /* 0x000fe200078ec0ff */
[----:B--2-4-:R-:W-:Y:S06]  /*5440*/  @!P0 BRA `(.L_x_83) ;  /* 0x0000000000a48947 */ /* 0x014fec0003800000 */
[----:B------:R-:W-:Y:S01]  /*5450*/  IMAD.HI.U32 R21, R62, R25, RZ ;  /* 0x000000193e157227 */ /* 0x000fe200078e00ff */
        /* <DEDUP_REMOVED lines=8> */
[----:B------:R-:W-:Y:S01]  /*54e0*/  IMAD.HI.U32 R21, R27, R25, RZ ;  /* 0x000000191b157227 */ /* 0x000fe200078e00ff */
[----:B------:R-:W-:Y:S02]  /*54f0*/  SEL R7, R61, R20, !P3 ;  /* 0x000000143d077207 */ /* 0x000fe40005800000 */
[----:B------:R-:W-:Y:S01]  /*5500*/  SHF.R.U32.HI R36, RZ, R57, R36 ;  /* 0x00000039ff247219 */ /* 0x000fe20000011624 */
[-C--:B------:R-:W-:Y:S04]  /*5510*/  IMAD.HI.U32 R20, R3, R22.reuse, RZ ;  /* 0x0000001603147227 */ /* 0x080fe800078e00ff */
[----:B------:R-:W-:Y:S01]  /*5520*/  IMAD.HI.U32 R34, R7, R22, RZ ;  /* 0x0000001607227227 */ /* 0x000fe200078e00ff */
[-C--:B------:R-:W-:Y:S02]  /*5530*/  @P2 SHF.R.U32.HI R3, RZ, R23.reuse, R20 ;  /* 0x00000017ff032219 */ /* 0x080fe40000011614 */
[----:B------:R-:W-:Y:S02]  /*5540*/  SHF.R.U32.HI R20, RZ, R60, R21 ;  /* 0x0000003cff147219 */ /* 0x000fe40000011615 */
[----:B------:R-:W-:Y:S01]  /*5550*/  @P2 SHF.R.U32.HI R7, RZ, R23, R34 ;  /* 0x00000017ff072219 */ /* 0x000fe20000011622 */
[C---:B------:R-:W-:Y:S01]  /*5560*/  IMAD R4, R2.reuse, R3, RZ ;  /* 0x0000000302047224 */ /* 0x040fe200078e02ff */
[----:B------:R-:W-:Y:S02]  /*5570*/  SEL R5, R27, R20, !P0 ;  /* 0x000000141b057207 */ /* 0x000fe40004000000 */
[----:B------:R-:W-:Y:S01]  /*5580*/  SEL R3, R29, R36, !P3 ;  /* 0x000000241d037207 */ /* 0x000fe20005800000 */
[----:B------:R-:W-:Y:S01]  /*5590*/  IMAD R6, R2, R7, RZ ;  /* 0x0000000702067224 */ /* 0x000fe200078e02ff */
[C---:B------:R-:W-:Y:S01]  /*55a0*/  ISETP.GE.AND P0, PT, R5.reuse, R4, PT ;  /* 0x000000040500720c */ /* 0x040fe20003f06270 */
[----:B------:R-:W-:Y:S03]  /*55b0*/  IMAD.HI.U32 R8, R5, R22, RZ ;  /* 0x0000001605087227 */ /* 0x000fe600078e00ff */
[----:B------:R-:W-:Y:S01]  /*55c0*/  ISETP.GE.OR P0, PT, R3, R6, P0 ;  /* 0x000000060300720c */ /* 0x000fe20000706670 */
[----:B------:R-:W-:Y:S01]  /*55d0*/  IMAD.MOV R6, RZ, RZ, -R3 ;  /* 0x000000ffff067224 */ /* 0x000fe200078e0a03 */
[-C--:B------:R-:W-:Y:S03]  /*55e0*/  SHF.R.U32.HI R8, RZ, R23.reuse, R8 ;  /* 0x00000017ff087219 */ /* 0x080fe60000011608 */
[----:B------:R-:W-:Y:S01]  /*55f0*/  IMAD R29, R28, R6, R29 ;  /* 0x000000061c1d7224 */ /* 0x000fe200078e021d */
[----:B------:R-:W-:Y:S05]  /*5600*/  SEL R9, R5, R8, !P2 ;  /* 0x0000000805097207 */ /* 0x000fea0005000000 */
[----:B------:R-:W-:Y:S02]  /*5610*/  IMAD.MOV R8, RZ, RZ, -R9 ;  /* 0x000000ffff087224 */ /* 0x000fe400078e0a09 */
[C---:B------:R-:W-:Y:S04]  /*5620*/  @!P0 IMAD.HI.U32 R4, R3.reuse, R22, RZ ;  /* 0x0000001603048227 */ /* 0x040fe800078e00ff */
[----:B------:R-:W-:Y:S01]  /*5630*/  IMAD R8, R2, R8, R5 ;  /* 0x0000000802087224 */ /* 0x000fe200078e0205 */
[----:B------:R-:W-:Y:S04]  /*5640*/  @!P0 SHF.R.U32.HI R4, RZ, R23, R4 ;  /* 0x00000017ff048219 */ /* 0x000fe80000011604 */
[----:B------:R-:W-:Y:S02]  /*5650*/  @!P0 SEL R0, R3, R4, !P2 ;  /* 0x0000000403008207 */ /* 0x000fe40005000000 */
[----:B------:R-:W-:Y:S02]  /*5660*/  IADD3 R4, PT, PT, -R5, RZ, RZ ;  /* 0x000000ff05047210 */ /* 0x000fe40007ffe1ff */
[----:B------:R-:W-:Y:S01]  /*5670*/  @!P0 IADD3 R9, PT, PT, R9, -R0, RZ ;  /* 0x8000000009098210 */ /* 0x000fe20007ffe0ff */
[----:B------:R-:W-:Y:S02]  /*5680*/  @!P0 IMAD R0, R7, R8, R0 ;  /* 0x0000000807008224 */ /* 0x000fe400078e0200 */
[----:B------:R-:W-:Y:S02]  /*5690*/  IMAD R27, R24, R4, R27 ;  /* 0x00000004181b7224 */ /* 0x000fe400078e021b */
[----:B------:R-:W-:Y:S02]  /*56a0*/  @!P0 IMAD R5, R9, R2, R3 ;  /* 0x0000000209058224 */ /* 0x000fe400078e0203 */
[----:B------:R-:W-:Y:S04]  /*56b0*/  @!P0 IMAD.MOV.U32 R3, RZ, RZ, R0 ;  /* 0x000000ffff038224 */ /* 0x000fe800078e0000 */
[----:B------:R-:W-:Y:S02]  /*56c0*/  IMAD R29, R3, R28, R29 ;  /* 0x0000001c031d7224 */ /* 0x000fe400078e021d */
[----:B------:R-:W-:Y:S07]  /*56d0*/  IMAD R27, R5, R24, R27 ;  /* 0x00000018051b7224 */ /* 0x000fee00078e021b */
.L_x_83:
[----:B-1----:R-:W-:Y:S01]  /*56e0*/  @!P1 ISETP.NE.AND P0, PT, R12, 0x1, PT ;  /* 0x000000010c00980c */ /* 0x002fe20003f05270 */
[----:B------:R-:W-:Y:S01]  /*56f0*/  @!P1 IMAD.HI.U32 R4, R27, R13, RZ ;  /* 0x0000000d1b049227 */ /* 0x000fe200078e00ff */
[----:B------:R-:W-:Y:S01]  /*5700*/  R2UR UR42, R33 ;  /* 0x00000000212a72ca */ /* 0x000fe200000e0000 */
[----:B------:R-:W-:Y:S01]  /*5710*/  USHF.L.U32 UR41, UR11, 0x7, URZ ;  /* 0x000000070b297899 */ /* 0x000fe200080006ff */
[----:B------:R-:W-:Y:S01]  /*5720*/  @!P1 ISETP.NE.AND P2, PT, R10, 0x1, PT ;  /* 0x000000010a00980c */ /* 0x000fe20003f45270 */
[----:B------:R-:W-:Y:S01]  /*5730*/  @!P1 IMAD.HI.U32 R0, R29, R14, RZ ;  /* 0x0000000e1d009227 */ /* 0x000fe200078e00ff */
[----:B------:R-:W-:Y:S01]  /*5740*/  @!P1 SHF.R.U32.HI R4, RZ, R11, R4 ;  /* 0x0000000bff049219 */ /* 0x000fe20000011604 */
[----:B------:R-:W-:Y:S01]  /*5750*/  BSSY.RECONVERGENT B6, `(.L_x_84) ;  /* 0x000002c000067945 */ /* 0x000fe20003800200 */
[----:B------:R-:W-:Y:S01]  /*5760*/  @P4 SHF.R.U32.HI R65, RZ, 0x10, R17 ;  /* 0x00000010ff414819 */ /* 0x000fe20000011611 */
[----:B------:R-:W-:Y:S01]  /*5770*/  VIADD R76, R76, 0x1 ;  /* 0x000000014c4c7836 */ /* 0x000fe20000000000 */
[----:B------:R-:W-:Y:S02]  /*5780*/  @!P1 SEL R3, R27, R4, !P0 ;  /* 0x000000041b039207 */ /* 0x000fe40004000000 */
[----:B------:R-:W-:Y:S02]  /*5790*/  @!P1 SHF.R.U32.HI R0, RZ, R15, R0 ;  /* 0x0000000fff009219 */ /* 0x000fe40000011600 */
[----:B------:R-:W-:Y:S01]  /*57a0*/  LOP3.LUT P0, RZ, R64, 0x1f0, RZ, 0xc0, !PT ;  /* 0x000001f040ff7812 */ /* 0x000fe2000780c0ff */
[----:B------:R-:W-:Y:S01]  /*57b0*/  USHF.L.U32 UR42, UR42, 0x6, URZ ;  /* 0x000000062a2a7899 */ /* 0x000fe200080006ff */
[----:B------:R-:W-:Y:S05]  /*57c0*/  @!P1 SEL R4, R29, R0, !P2 ;  /* 0x000000001d049207 */ /* 0x000fea0005000000 */
[----:B------:R-:W-:Y:S02]  /*57d0*/  @!P1 IMAD.IADD R0, R3, 0x1, -R4 ;  /* 0x0000000103009824 */ /* 0x000fe400078e0a04 */
[----:B------:R-:W-:Y:S02]  /*57e0*/  @!P1 IMAD.IADD R3, R4, 0x1, -R3 ;  /* 0x0000000104039824 */ /* 0x000fe400078e0a03 */
[----:B------:R-:W-:Y:S02]  /*57f0*/  @!P1 IMAD R29, R0, R10, R29 ;  /* 0x0000000a001d9224 */ /* 0x000fe400078e021d */
[----:B------:R-:W-:Y:S01]  /*5800*/  @!P1 IMAD R27, R3, R12, R27 ;  /* 0x0000000c031b9224 */ /* 0x000fe200078e021b */
[----:B------:R-:W-:Y:S06]  /*5810*/  @!P0 BRA `(.L_x_85) ;  /* 0x00000000007c8947 */ /* 0x000fec0003800000 */
[----:B------:R-:W1:Y:S01]  /*5820*/  LDCU.64 UR8, c[0x4][0x80] ;  /* 0x01001000ff0877ac */ /* 0x000e620008000a00 */
[----:B------:R-:W-:Y:S01]  /*5830*/  MOV R16, 0x0 ;  /* 0x0000000000107802 */ /* 0x000fe20000000f00 */
[----:B------:R-:W-:Y:S02]  /*5840*/  HFMA2 R12, -RZ, RZ, 0, 5.9604644775390625e-08 ;  /* 0x00000001ff0c7431 */ /* 0x000fe400000001ff */
[----:B------:R-:W-:Y:S01]  /*5850*/  IMAD.MOV.U32 R8, RZ, RZ, 0x70 ;  /* 0x00000070ff087424 */ /* 0x000fe200078e00ff */
[----:B------:R2:W3:Y:S01]  /*5860*/  LDC.64 R14, c[0x4][R16] ;  /* 0x01000000100e7b82 */ /* 0x0004e20000000a00 */
[----:B------:R-:W4:Y:S01]  /*5870*/  LDCU.64 UR6, c[0x4][0x88] ;  /* 0x01001100ff0677ac */ /* 0x000f220008000a00 */
[----:B------:R-:W-:Y:S01]  /*5880*/  IMAD.MOV.U32 R13, RZ, RZ, RZ ;  /* 0x000000ffff0d7224 */ /* 0x000fe200078e00ff */
[----:B------:R-:W2:Y:S01]  /*5890*/  LDCU.64 UR4, c[0x4][0x8] ;  /* 0x01000100ff0477ac */ /* 0x000ea20008000a00 */
[----:B-1----:R-:W-:Y:S01]  /*58a0*/  MOV R5, UR9 ;  /* 0x0000000900057c02 */ /* 0x002fe20008000f00 */
[----:B------:R-:W-:Y:S01]  /*58b0*/  IMAD.U32 R4, RZ, RZ, UR8 ;  /* 0x00000008ff047e24 */ /* 0x000fe2000f8e00ff */
[----:B----4-:R-:W-:Y:S01]  /*58c0*/  MOV R7, UR7 ;  /* 0x0000000700077c02 */ /* 0x010fe20008000f00 */
[----:B------:R-:W-:Y:S01]  /*58d0*/  IMAD.U32 R6, RZ, RZ, UR6 ;  /* 0x00000006ff067e24 */ /* 0x000fe2000f8e00ff */
[----:B--2---:R-:W-:Y:S01]  /*58e0*/  MOV R11, UR5 ;  /* 0x00000005000b7c02 */ /* 0x004fe20008000f00 */
[----:B------:R-:W-:Y:S02]  /*58f0*/  IMAD.U32 R10, RZ, RZ, UR4 ;  /* 0x00000004ff0a7e24 */ /* 0x000fe4000f8e00ff */
[----:B------:R-:W-:Y:S07]  /*5900*/  LEPC R20, `(.L_x_86) ;  /* 0x000000001014794e */ /* 0x000fee0000000000 */
[----:B---3-5:R-:W-:Y:S05]  /*5910*/  CALL.ABS.NOINC R14 ;  /* 0x000000000e007343 */ /* 0x028fea0003c00000 */
.L_x_86:
[----:B------:R-:W1:Y:S01]  /*5920*/  LDCU.64 UR8, c[0x4][0x80] ;  /* 0x01001000ff0877ac */ /* 0x000e620008000a00 */
[----:B------:R-:W2:Y:S01]  /*5930*/  LDC.64 R16, c[0x4][R16] ;  /* 0x0100000010107b82 */ /* 0x000ea20000000a00 */
[----:B------:R-:W-:Y:S02]  /*5940*/  HFMA2 R12, -RZ, RZ, 0, 5.9604644775390625e-08 ;  /* 0x00000001ff0c7431 */ /* 0x000fe400000001ff */
[----:B------:R-:W-:Y:S02]  /*5950*/  IMAD.MOV.U32 R8, RZ, RZ, 0x70 ;  /* 0x00000070ff087424 */ /* 0x000fe400078e00ff */
[----:B------:R-:W-:Y:S01]  /*5960*/  IMAD.MOV.U32 R13, RZ, RZ, RZ ;  /* 0x000000ffff0d7224 */ /* 0x000fe200078e00ff */
[----:B------:R-:W3:Y:S01]  /*5970*/  LDCU.64 UR6, c[0x4][0x88] ;  /* 0x01001100ff0677ac */ /* 0x000ee20008000a00 */
[----:B------:R-:W4:Y:S01]  /*5980*/  LDCU.64 UR4, c[0x4][0x8] ;  /* 0x01000100ff0477ac */ /* 0x000f220008000a00 */
[----:B-1----:R-:W-:Y:S02]  /*5990*/  MOV R4, UR8 ;  /* 0x0000000800047c02 */ /* 0x002fe40008000f00 */
[----:B------:R-:W-:Y:S02]  /*59a0*/  MOV R5, UR9 ;  /* 0x0000000900057c02 */ /* 0x000fe40008000f00 */
[----:B---3--:R-:W-:Y:S01]  /*59b0*/  MOV R7, UR7 ;  /* 0x0000000700077c02 */ /* 0x008fe20008000f00 */
[----:B------:R-:W-:Y:S01]  /*59c0*/  IMAD.U32 R6, RZ, RZ, UR6 ;  /* 0x00000006ff067e24 */ /* 0x000fe2000f8e00ff */
[----:B----4-:R-:W-:Y:S01]  /*59d0*/  MOV R11, UR5 ;  /* 0x00000005000b7c02 */ /* 0x010fe20008000f00 */
[----:B------:R-:W-:Y:S02]  /*59e0*/  IMAD.U32 R10, RZ, RZ, UR4 ;  /* 0x00000004ff0a7e24 */ /* 0x000fe4000f8e00ff */
[----:B------:R-:W-:Y:S07]  /*59f0*/  LEPC R20, `(.L_x_85) ;  /* 0x000000001014794e */ /* 0x000fee0000000000 */
[----:B--2---:R-:W-:Y:S05]  /*5a00*/  CALL.ABS.NOINC R16 ;  /* 0x0000000010007343 */ /* 0x004fea0003c00000 */
.L_x_85:
[----:B------:R-:W-:Y:S05]  /*5a10*/  BSYNC.RECONVERGENT B6 ;  /* 0x0000000000067941 */ /* 0x000fea0003800200 */
.L_x_84:
[----:B------:R-:W-:Y:S01]  /*5a20*/  ISETP.NE.U32.AND P4, PT, R54, RZ, PT ;  /* 0x000000ff3600720c */ /* 0x000fe20003f85070 */
[----:B------:R-:W-:Y:S01]  /*5a30*/  UISETP.NE.AND UP2, UPT, UR50, URZ, UPT ;  /* 0x000000ff3200728c */ /* 0x000fe2000bf45270 */
[----:B------:R-:W-:Y:S01]  /*5a40*/  ISETP.NE.U32.AND P2, PT, RZ, UR44, PT ;  /* 0x0000002cff007c0c */ /* 0x000fe2000bf45070 */
[----:B------:R-:W-:Y:S01]  /*5a50*/  UISETP.NE.U32.AND UP1, UPT, UR46, URZ, UPT ;  /* 0x000000ff2e00728c */ /* 0x000fe2000bf25070 */
[----:B------:R-:W-:Y:S01]  /*5a60*/  ISETP.NE.AND.EX P4, PT, R55, RZ, PT, P4 ;  /* 0x000000ff3700720c */ /* 0x000fe20003f85340 */
[----:B------:R-:W-:Y:S01]  /*5a70*/  UPLOP3.LUT UP0, UPT, UPT, UPT, UPT, 0x40, 0x4 ;  /* 0x000000000004789c */ /* 0x000fe20003f0e870 */
[----:B------:R-:W-:Y:S01]  /*5a80*/  ISETP.NE.AND.EX P2, PT, RZ, UR45, PT, P2 ;  /* 0x0000002dff007c0c */ /* 0x000fe2000bf45320 */
[----:B------:R-:W-:Y:S01]  /*5a90*/  UISETP.NE.AND.EX UP1, UPT, UR47, URZ, UPT, UP1 ;  /* 0x000000ff2f00728c */ /* 0x000fe2000bf25310 */
[----:B------:R-:W-:Y:S04]  /*5aa0*/  PLOP3.LUT P1, PT, PT, PT, UP2, 0x80, 0x8 ;  /* 0x000000000008781c */ /* 0x000fe80003f2f028 */
[----:B------:R-:W-:Y:S06]  /*5ab0*/  @UP2 UPLOP3.LUT UP0, UPT, UPT, UPT, UP1, 0x80, 0x8 ;  /* 0x000000000008289c */ /* 0x000fec0003f0f010 */
[----:B------:R-:W-:Y:S01]  /*5ac0*/  PLOP3.LUT P0, PT, PT, PT, UP0, 0x80, 0x8 ;  /* 0x000000000008781c */ /* 0x000fe20003f0f008 */
[----:B------:R-:W-:Y:S01]  /*5ad0*/  @!UPT UIADD3 URZ, UPT, UPT, URZ, URZ, URZ ;  /* 0x000000fffffff290 */ /* 0x000fe2000fffe0ff */
[----:B------:R-:W-:Y:S11]  /*5ae0*/  BRA.U !UP1, `(.L_x_87) ;  /* 0x0000000109387547 */ /* 0x000ff6000b800000 */
[----:B------:R-:W-:Y:S01]  /*5af0*/  UISETP.NE.U32.AND UP0, UPT, UR44, URZ, UPT ;  /* 0x000000ff2c00728c */ /* 0x000fe2000bf05070 */
[----:B------:R-:W-:Y:S02]  /*5b00*/  HFMA2 R0, -RZ, RZ, 0, 5.9604644775390625e-08 ;  /* 0x00000001ff007431 */ /* 0x000fe400000001ff */
[----:B------:R-:W-:Y:S01]  /*5b10*/  IMAD.MOV.U32 R59, RZ, RZ, 0x1 ;  /* 0x00000001ff3b7424 */ /* 0x000fe200078e00ff */
[----:B------:R-:W-:Y:S06]  /*5b20*/  UISETP.NE.AND.EX UP0, UPT, UR45, URZ, UPT, UP0 ;  /* 0x000000ff2d00728c */ /* 0x000fec000bf05300 */
[----:B------:R-:W-:Y:S05]  /*5b30*/  PLOP3.LUT P3, PT, PT, PT, UP0, 0x80, 0x8 ;  /* 0x000000000008781c */ /* 0x000fea0003f6f008 */
[----:B------:R-:W1:Y:S01]  /*5b40*/  @UP0 LDCU.64 UR6, c[0x0][0xa88] ;  /* 0x00015100ff0607ac */ /* 0x000e620008000a00 */
[----:B------:R-:W-:Y:S07]  /*5b50*/  @UP0 UIMAD UR4, UR36, UR46, URZ ;  /* 0x0000002e240402a4 */ /* 0x000fee000f8e02ff */
[----:B------:R-:W-:Y:S01]  /*5b60*/  @!P3 PRMT R59, R0, 0x7610, R59 ;  /* 0x00007610003bb816 */ /* 0x000fe2000000003b */
[----:B-1----:R-:W-:Y:S03]  /*5b70*/  @UP0 UIMAD.WIDE UR6, UR4, 0x4, UR6 ;  /* 0x00000004040608a5 */ /* 0x002fe6000f8e0206 */
[----:B------:R-:W1:Y:S03]  /*5b80*/  @!UP0 LDCU UR4, c[0x0][0xa80] ;  /* 0x00015000ff0487ac */ /* 0x000e660008000800 */
[----:B------:R-:W-:Y:S01]  /*5b90*/  IMAD.U32 R4, RZ, RZ, UR6 ;  /* 0x00000006ff047e24 */ /* 0x000fe2000f8e00ff */
[----:B------:R-:W-:Y:S05]  /*5ba0*/  MOV R5, UR7 ;  /* 0x0000000700057c02 */ /* 0x000fea0008000f00 */
[----:B-----5:R2:W5:Y:S02]  /*5bb0*/  @P3 LDG.E R35, desc[UR38][R4.64] ;  /* 0x0000002604233981 */ /* 0x020564000c1e1900 */
[----:B-12---:R-:W-:Y:S02]  /*5bc0*/  @!P3 IMAD.U32 R35, RZ, RZ, UR4 ;  /* 0x00000004ff23be24 */ /* 0x006fe4000f8e00ff */
.L_x_87:
[----:B------:R-:W-:Y:S05]  /*5bd0*/  @!P4 BRA `(.L_x_88) ;  /* 0x000000000020c947 */ /* 0x000fea0003800000 */
[----:B------:R-:W-:Y:S04]  /*5be0*/  ISETP.NE.U32.AND P3, PT, R52, RZ, PT ;  /* 0x000000ff3400720c */ /* 0x000fe80003f65070 */
[----:B------:R-:W-:Y:S11]  /*5bf0*/  ISETP.NE.AND.EX P3, PT, R53, RZ, PT, P3 ;  /* 0x000000ff3500720c */ /* 0x000ff60003f65330 */
[----:B------:R-:W-:Y:S02]  /*5c00*/  @!UPT UIADD3 URZ, UPT, UPT, URZ, URZ, URZ ;  /* 0x000000fffffff290 */ /* 0x000fe4000fffe0ff */
[----:B------:R-:W1:Y:S01]  /*5c10*/  @P3 LDC.64 R4, c[0x0][0xaa8] ;  /* 0x0002aa00ff043b82 */ /* 0x000e620000000a00 */
[----:B------:R-:W-:Y:S04]  /*5c20*/  @P3 IMAD R0, R54, UR36, RZ ;  /* 0x0000002436003c24 */ /* 0x000fe8000f8e02ff */
[----:B-1----:R-:W-:Y:S05]  /*5c30*/  @P3 IMAD.WIDE R4, R0, 0x4, R4 ;  /* 0x0000000400043825 */ /* 0x002fea00078e0204 */
[----:B-----5:R1:W5:Y:S02]  /*5c40*/  @P3 LDG.E R32, desc[UR38][R4.64] ;  /* 0x0000002604203981 */ /* 0x020364000c1e1900 */
[----:B-1----:R-:W2:Y:S02]  /*5c50*/  @!P3 LDC R32, c[0x0][0xaa0] ;  /* 0x0002a800ff20bb82 */ /* 0x002ea40000000800 */
.L_x_88:
[----:B-----5:R-:W-:Y:S01]  /*5c60*/  FSETP.NEU.AND P3, PT, R35, RZ, PT ;  /* 0x000000ff2300720b */ /* 0x020fe20003f6d000 */
[----:B------:R-:W-:Y:S01]  /*5c70*/  BSSY B1, `(.L_x_89) ;  /* 0x0000047000017945 */ /* 0x000fe20003800000 */
[----:B------:R-:W-:Y:S01]  /*5c80*/  SEL R4, RZ, 0xffffffff, P2 ;  /* 0xffffffffff047807 */ /* 0x000fe20001000000 */
[----:B------:R-:W-:Y:S01]  /*5c90*/  IMAD.MOV.U32 R81, RZ, RZ, 0x1 ;  /* 0x00000001ff517424 */ /* 0x000fe200078e00ff */
[----:B------:R-:W-:Y:S01]  /*5ca0*/  @P1 LOP3.LUT P2, RZ, R59, 0xff, RZ, 0xc0, !PT ;  /* 0x000000ff3bff1812 */ /* 0x000fe2000784c0ff */
[----:B------:R-:W-:Y:S01]  /*5cb0*/  IMAD R33, R30, 0x40, R31 ;  /* 0x000000401e217824 */ /* 0x000fe200078e021f */
[----:B------:R-:W-:Y:S01]  /*5cc0*/  @P1 SEL R3, RZ, 0xffffffff, P3 ;  /* 0xffffffffff031807 */ /* 0x000fe20001800000 */
[----:B------:R-:W-:Y:S01]  /*5cd0*/  IMAD.IADD R78, R71, 0x1, R70 ;  /* 0x00000001474e7824 */ /* 0x000fe200078e0246 */
[----:B------:R-:W-:Y:S01]  /*5ce0*/  LOP3.LUT R68, R68, 0x1, RZ, 0x3c, !PT ;  /* 0x0000000144447812 */ /* 0x000fe200078e3cff */
[----:B------:R-:W-:Y:S01]  /*5cf0*/  IMAD.IADD R74, R70, 0x1, R69 ;  /* 0x00000001464a7824 */ /* 0x000fe200078e0245 */
[----:B------:R-:W-:Y:S01]  /*5d00*/  @P0 SEL R3, R4, R3, !P2 ;  /* 0x0000000304030207 */ /* 0x000fe20005000000 */
[----:B------:R-:W-:Y:S01]  /*5d10*/  IMAD.MOV.U32 R80, RZ, RZ, RZ ;  /* 0x000000ffff507224 */ /* 0x000fe200078e00ff */
[----:B------:R-:W-:Y:S01]  /*5d20*/  LEA R79, R30, UR48, 0x3 ;  /* 0x000000301e4f7c11 */ /* 0x000fe2000f8e18ff */
[----:B------:R-:W-:Y:S01]  /*5d30*/  IMAD.MOV.U32 R50, RZ, RZ, RZ ;  /* 0x000000ffff327224 */ /* 0x000fe200078e00ff */
[----:B------:R-:W-:Y:S02]  /*5d40*/  @P1 LOP3.LUT R3, R3, 0x1, RZ, 0xc0, !PT ;  /* 0x0000000103031812 */ /* 0x000fe400078ec0ff */
[----:B------:R-:W-:Y:S02]  /*5d50*/  CS2R R48, SRZ ;  /* 0x0000000000307805 */ /* 0x000fe4000001ff00 */
[----:B------:R-:W-:Y:S02]  /*5d60*/  SHF.L.U32 R0, R67, 0x1f, RZ ;  /* 0x0000001f43007819 */ /* 0x000fe400000006ff */
[----:B------:R-:W-:Y:S02]  /*5d70*/  CS2R R46, SRZ ;  /* 0x00000000002e7805 */ /* 0x000fe4000001ff00 */
[----:B------:R-:W-:Y:S02]  /*5d80*/  ISETP.NE.U32.OR P5, PT, R3, 0x1, !P1 ;  /* 0x000000010300780c */ /* 0x000fe40004fa5470 */
[----:B------:R-:W-:Y:S02]  /*5d90*/  CS2R R44, SRZ ;  /* 0x00000000002c7805 */ /* 0x000fe4000001ff00 */
[----:B------:R-:W-:Y:S02]  /*5da0*/  PLOP3.LUT P2, PT, PT, PT, UP1, 0x80, 0x8 ;  /* 0x000000000008781c */ /* 0x000fe40003f4f018 */
[----:B------:R-:W-:Y:S02]  /*5db0*/  CS2R R42, SRZ ;  /* 0x00000000002a7805 */ /* 0x000fe4000001ff00 */
[----:B------:R-:W-:Y:S02]  /*5dc0*/  LOP3.LUT P4, R75, R59, 0xff, RZ, 0xc0, !PT ;  /* 0x000000ff3b4b7812 */ /* 0x000fe4000788c0ff */
[----:B------:R-:W-:Y:S02]  /*5dd0*/  CS2R R40, SRZ ;  /* 0x0000000000287805 */ /* 0x000fe4000001ff00 */
[----:B------:R-:W-:Y:S02]  /*5de0*/  SEL R3, RZ, 0xffffffff, P3 ;  /* 0xffffffffff037807 */ /* 0x000fe40001800000 */
[----:B------:R-:W-:Y:S02]  /*5df0*/  CS2R R38, SRZ ;  /* 0x0000000000267805 */ /* 0x000fe4000001ff00 */
[----:B------:R-:W-:Y:S02]  /*5e00*/  P2R R77, PR, RZ, 0x20 ;  /* 0x00000020ff4d7803 */ /* 0x000fe40000000000 */
[----:B------:R-:W-:Y:S01]  /*5e10*/  CS2R R36, SRZ ;  /* 0x0000000000247805 */ /* 0x000fe2000001ff00 */
[----:B------:R-:W-:Y:S01]  /*5e20*/  IMAD.MOV.U32 R34, RZ, RZ, RZ ;  /* 0x000000ffff227224 */ /* 0x000fe200078e00ff */
[----:B------:R-:W-:Y:S02]  /*5e30*/  @P5 SHF.L.U32 R5, R68, 0x1f, RZ ;  /* 0x0000001f44055819 */ /* 0x000fe400000006ff */
[----:B------:R-:W-:Y:S02]  /*5e40*/  @P2 SEL R3, R4, R3, !P4 ;  /* 0x0000000304032207 */ /* 0x000fe40006000000 */
[----:B------:R-:W1:Y:S02]  /*5e50*/  @P5 SYNCS.PHASECHK.TRANS64.TRYWAIT P1, [UR48+0xa0], R5 ;  /* 0x0000a005ff0055a7 */ /* 0x000e640008021130 */
[----:B------:R-:W-:Y:S04]  /*5e60*/  LOP3.LUT R3, R3, 0x1, RZ, 0xc0, !PT ;  /* 0x0000000103037812 */ /* 0x000fe800078ec0ff */
[----:B------:R-:W-:Y:S04]  /*5e70*/  ISETP.NE.U32.AND P2, PT, R3, 0x1, PT ;  /* 0x000000010300780c */ /* 0x000fe80003f45070 */
[----:B------:R-:W-:Y:S01]  /*5e80*/  P2R R82, PR, RZ, 0x4 ;  /* 0x00000004ff527803 */ /* 0x000fe20000000000 */
[----:B------:R3:W4:Y:S01]  /*5e90*/  SYNCS.PHASECHK.TRANS64.TRYWAIT P0, [R79+URZ+0x110], R0 ;  /* 0x000110004f0075a7 */ /* 0x00072200080011ff */
[----:B-1----:R-:W-:Y:S01]  /*5ea0*/  @P5 SEL R81, RZ, 0x1, !P1 ;  /* 0x00000001ff515807 */ /* 0x002fe20004800000 */
[----:B---3--:R-:W-:Y:S06]  /*5eb0*/  @!P5 BRA `(.L_x_90) ;  /* 0x000000000088d947 */ /* 0x008fec0003800000 */
[----:B------:R-:W-:Y:S01]  /*5ec0*/  IMAD.MOV.U32 R34, RZ, RZ, RZ ;  /* 0x000000ffff227224 */ /* 0x000fe200078e00ff */
[----:B------:R-:W-:Y:S01]  /*5ed0*/  ISETP.NE.AND P1, PT, R81, RZ, PT ;  /* 0x000000ff5100720c */ /* 0x000fe20003f25270 */
[----:B------:R-:W-:Y:S01]  /*5ee0*/  BSSY B0, `(.L_x_91) ;  /* 0x000000c000007945 */ /* 0x000fe20003800000 */
[----:B------:R-:W-:Y:S02]  /*5ef0*/  CS2R R36, SRZ ;  /* 0x0000000000247805 */ /* 0x000fe4000001ff00 */
[----:B------:R-:W-:Y:S02]  /*5f00*/  CS2R R38, SRZ ;  /* 0x0000000000267805 */ /* 0x000fe4000001ff00 */
[----:B------:R-:W-:Y:S02]  /*5f10*/  CS2R R40, SRZ ;  /* 0x0000000000287805 */ /* 0x000fe4000001ff00 */
[----:B------:R-:W-:Y:S02]  /*5f20*/  CS2R R42, SRZ ;  /* 0x00000000002a7805 */ /* 0x000fe4000001ff00 */
[----:B------:R-:W-:Y:S02]  /*5f30*/  CS2R R44, SRZ ;  /* 0x00000000002c7805 */ /* 0x000fe4000001ff00 */
[----:B------:R-:W-:Y:S02]  /*5f40*/  CS2R R46, SRZ ;  /* 0x00000000002e7805 */ /* 0x000fe4000001ff00 */
[----:B------:R-:W-:Y:S01]  /*5f50*/  CS2R R48, SRZ ;  /* 0x0000000000307805 */ /* 0x000fe2000001ff00 */
[----:B------:R-:W-:Y:S06]  /*5f60*/  @P1 BRA `(.L_x_92) ;  /* 0x00000000000c1947 */ /* 0x000fec0003800000 */
[----:B------:R-:W-:Y:S04]  /*5f70*/  SHF.L.U32 R4, R68, 0x1f, RZ ;  /* 0x0000001f44047819 */ /* 0x000fe800000006ff */
[----:B------:R-:W1:Y:S02]  /*5f80*/  SYNCS.PHASECHK.TRANS64.TRYWAIT P1, [UR48+0xa0], R4 ;  /* 0x0000a004ff0075a7 */ /* 0x000e640008021130 */
[----:B-1----:R-:W-:Y:S05]  /*5f90*/  @!P1 BRA `(.L_x_93) ;  /* 0x0000003400249947 */ /* 0x002fea0003800000 */
.L_x_92:
[----:B------:R-:W-:Y:S05]  /*5fa0*/  BSYNC B0 ;  /* 0x0000000000007941 */ /* 0x000fea0003800000 */
.L_x_91:
[----:B------:R-:W-:Y:S01]  /*5fb0*/  ISETP.NE.AND P1, PT, R82, RZ, PT ;  /* 0x000000ff5200720c */ /* 0x000fe20003f25270 */
[----:B------:R-:W-:Y:S11]  /*5fc0*/  HFMA2 R80, -RZ, RZ, 0, 5.9604644775390625e-08 ;  /* 0x00000001ff507431 */ /* 0x000ff600000001ff */
[----:B------:R-:W-:Y:S01]  /*5fd0*/  @!UPT UIADD3 URZ, UPT, UPT, URZ, URZ, URZ ;  /* 0x000000fffffff290 */ /* 0x000fe2000fffe0ff */
[----:B------:R3:W1:Y:S04]  /*5fe0*/  @P1 LDS R50, [R74+0x600] ;  /* 0x000600004a321984 */ /* 0x0006680000000800 */
[----:B------:R3:W1:Y:S04]  /*5ff0*/  @P1 LDS R34, [R71] ;  /* 0x0000000047221984 */ /* 0x0006680000000800 */
[----:B------:R3:W1:Y:S04]  /*6000*/  @P1 LDS R36, [R78] ;  /* 0x000000004e241984 */ /* 0x0006680000000800 */
[----:B------:R3:W1:Y:S04]  /*6010*/  @P1 LDS R37, [R69] ;  /* 0x0000000045251984 */ /* 0x0006680000000800 */
[----:B------:R3:W1:Y:S04]  /*6020*/  @P1 LDS R38, [R74] ;  /* 0x000000004a261984 */ /* 0x0006680000000800 */
[----:B------:R3:W1:Y:S04]  /*6030*/  @P1 LDS R39, [R71+0x200] ;  /* 0x0002000047271984 */ /* 0x0006680000000800 */
        /* <DEDUP_REMOVED lines=9> */
[----:B------:R3:W1:Y:S02]  /*60d0*/  @P1 LDS R49, [R69+0x600] ;  /* 0x0006000045311984 */ /* 0x0006640000000800 */
.L_x_90:
[----:B------:R-:W-:Y:S05]  /*60e0*/  BSYNC B1 ;  /* 0x0000000000017941 */ /* 0x000fea0003800000 */
.L_x_89:
[----:B-1----:R-:W-:Y:S04]  /*60f0*/  SHF.R.U32.HI R4, RZ, 0x15, R33 ;  /* 0x00000015ff047819 */ /* 0x002fe80000011621 */
[----:B------:R-:W-:Y:S01]  /*6100*/  LOP3.LUT P1, RZ, R4, 0x3, R63, 0x48, !PT ;  /* 0x0000000304ff7812 */ /* 0x000fe2000782483f */
[----:B------:R-:W-:Y:S01]  /*6110*/  @!UPT UIADD3 URZ, UPT, UPT, URZ, URZ, URZ ;  /* 0x000000fffffff290 */ /* 0x000fe2000fffe0ff */
[----:B----4-:R-:W-:Y:S11]  /*6120*/  @P0 BRA `(.L_x_94) ;  /* 0x0000000000080947 */ /* 0x010ff60003800000 */
[----:B------:R-:W1:Y:S02]  /*6130*/  SYNCS.PHASECHK.TRANS64.TRYWAIT P0, [R79+URZ+0x110], R0 ;  /* 0x000110004f0075a7 */ /* 0x000e6400080011ff */
[----:B-1----:R-:W-:Y:S05]  /*6140*/  @!P0 BRA `(.L_x_95) ;  /* 0x0000003000d08947 */ /* 0x002fea0003800000 */
.L_x_94:
[----:B------:R-:W-:Y:S05]  /*6150*/  @!P1 BRA `(.L_x_96) ;  /* 0x0000000000409947 */ /* 0x000fea0003800000 */
[----:B------:R-:W4:Y:S01]  /*6160*/  LDCU.64 UR8, c[0x4][0x70] ;  /* 0x01000e00ff0877ac */ /* 0x000f220008000a00 */
[----:B------:R-:W-:Y:S01]  /*6170*/  MOV R15, 0x0 ;  /* 0x00000000000f7802 */ /* 0x000fe20000000f00 */
[----:B------:R-:W-:Y:S02]  /*6180*/  HFMA2 R12, -RZ, RZ, 0, 5.9604644775390625e-08 ;  /* 0x00000001ff0c7431 */ /* 0x000fe400000001ff */
[----:B------:R-:W-:Y:S02]  /*6190*/  IMAD.MOV.U32 R8, RZ, RZ, 0x192 ;  /* 0x00000192ff087424 */ /* 0x000fe400078e00ff */
[----:B------:R-:W-:Y:S01]  /*61a0*/  IMAD.MOV.U32 R13, RZ, RZ, RZ ;  /* 0x000000ffff0d7224 */ /* 0x000fe200078e00ff */
[----:B------:R-:W5:Y:S01]  /*61b0*/  LDCU.64 UR6, c[0x4][0x78] ;  /* 0x01000f00ff0677ac */ /* 0x000f620008000a00 */
[----:B------:R-:W1:Y:S01]  /*61c0*/  LDC.64 R14, c[0x4][R15] ;  /* 0x010000000f0e7b82 */ /* 0x000e620000000a00 */
[----:B------:R-:W2:Y:S01]  /*61d0*/  LDCU.64 UR4, c[0x4][0x10] ;  /* 0x01000200ff0477ac */ /* 0x000ea20008000a00 */
[----:B----4-:R-:W-:Y:S01]  /*61e0*/  MOV R5, UR9 ;  /* 0x0000000900057c02 */ /* 0x010fe20008000f00 */
[----:B------:R-:W-:Y:S01]  /*61f0*/  IMAD.U32 R4, RZ, RZ, UR8 ;  /* 0x00000008ff047e24 */ /* 0x000fe2000f8e00ff */
[----:B-----5:R-:W-:Y:S01]  /*6200*/  MOV R7, UR7 ;  /* 0x0000000700077c02 */ /* 0x020fe20008000f00 */
[----:B------:R-:W-:Y:S01]  /*6210*/  IMAD.U32 R6, RZ, RZ, UR6 ;  /* 0x00000006ff067e24 */ /* 0x000fe2000f8e00ff */
[----:B--2---:R-:W-:Y:S01]  /*6220*/  MOV R11, UR5 ;  /* 0x00000005000b7c02 */ /* 0x004fe20008000f00 */
[----:B------:R-:W-:Y:S02]  /*6230*/  IMAD.U32 R10, RZ, RZ, UR4 ;  /* 0x00000004ff0a7e24 */ /* 0x000fe4000f8e00ff */
[----:B------:R-:W-:Y:S07]  /*6240*/  LEPC R20, `(.L_x_96) ;  /* 0x000000001014794e */ /* 0x000fee0000000000 */
[----:B-1-3--:R-:W-:Y:S05]  /*6250*/  CALL.ABS.NOINC R14 ;  /* 0x000000000e007343 */ /* 0x00afea0003c00000 */
.L_x_96:
[----:B------:R-:W-:Y:S05]  /*6260*/  WARPSYNC.ALL ;  /* 0x0000000000007948 */ /* 0x000fea0003800000 */
[----:B------:R-:W-:Y:S01]  /*6270*/  R2UR UR4, R33 ;  /* 0x00000000210472ca */ /* 0x000fe200000e0000 */
[----:B------:R-:W-:Y:S01]  /*6280*/  BSSY.RECONVERGENT B0, `(.L_x_97) ;  /* 0x0000053000007945 */ /* 0x000fe20003800200 */
[----:B------:R-:W-:Y:S11]  /*6290*/  ISETP.NE.AND P0, PT, R72, RZ, PT ;  /* 0x000000ff4800720c */ /* 0x000ff60003f05270 */
[----:B------:R-:W2:Y:S02]  /*62a0*/  LDTM.x16 R4, tmem[UR4] ;  /* 0x00000004000479ee */ /* 0x000ea40008240000 */
[C---:B--2---:R-:W-:Y:S01]  /*62b0*/  FMUL R4, R32.reuse, R4 ;  /* 0x0000000420047220 */ /* 0x044fe20000400000 */
[C---:B------:R-:W-:Y:S01]  /*62c0*/  FMUL R5, R32.reuse, R5 ;  /* 0x0000000520057220 */ /* 0x040fe20000400000 */
[C---:B------:R-:W-:Y:S01]  /*62d0*/  FMUL R6, R32.reuse, R6 ;  /* 0x0000000620067220 */ /* 0x040fe20000400000 */
[C---:B------:R-:W-:Y:S01]  /*62e0*/  FMUL R7, R32.reuse, R7 ;  /* 0x0000000720077220 */ /* 0x040fe20000400000 */
[C---:B------:R-:W-:Y:S01]  /*62f0*/  FFMA R4, R35.reuse, R34, R4 ;  /* 0x0000002223047223 */ /* 0x040fe20000000004 */
[C---:B------:R-:W-:Y:S01]  /*6300*/  FFMA R5, R35.reuse, R36, R5 ;  /* 0x0000002423057223 */ /* 0x040fe20000000005 */
[C---:B------:R-:W-:Y:S01]  /*6310*/  FFMA R6, R35.reuse, R37, R6 ;  /* 0x0000002523067223 */ /* 0x040fe20000000006 */
[C---:B------:R-:W-:Y:S01]  /*6320*/  FFMA R7, R35.reuse, R38, R7 ;  /* 0x0000002623077223 */ /* 0x040fe20000000007 */
[C---:B------:R-:W-:Y:S01]  /*6330*/  FMUL R8, R32.reuse, R8 ;  /* 0x0000000820087220 */ /* 0x040fe20000400000 */
[----:B------:R2:W-:Y:S01]  /*6340*/  STS [R71], R4 ;  /* 0x0000000447007388 */ /* 0x0005e20000000800 */
[C---:B------:R-:W-:Y:S01]  /*6350*/  FMUL R9, R32.reuse, R9 ;  /* 0x0000000920097220 */ /* 0x040fe20000400000 */
[C---:B------:R-:W-:Y:S01]  /*6360*/  FMUL R10, R32.reuse, R10 ;  /* 0x0000000a200a7220 */ /* 0x040fe20000400000 */
[C---:B------:R-:W-:Y:S01]  /*6370*/  FFMA R8, R35.reuse, R39, R8 ;  /* 0x0000002723087223 */ /* 0x040fe20000000008 */
[----:B------:R2:W-:Y:S01]  /*6380*/  STS [R78], R5 ;  /* 0x000000054e007388 */ /* 0x0005e20000000800 */
        /* <DEDUP_REMOVED lines=11> */
[----:B------:R2:W-:Y:S01]  /*6440*/  STS [R71+0x200], R8 ;  /* 0x0002000847007388 */ /* 0x0005e20000000800 */
[C---:B------:R-:W-:Y:S01]  /*6450*/  FMUL R15, R32.reuse, R15 ;  /* 0x0000000f200f7220 */ /* 0x040fe20000400000 */
[C---:B------:R-:W-:Y:S01]  /*6460*/  FMUL R16, R32.reuse, R16 ;  /* 0x0000001020107220 */ /* 0x040fe20000400000 */
[C---:B------:R-:W-:Y:S01]  /*6470*/  FFMA R14, R35.reuse, R45, R14 ;  /* 0x0000002d230e7223 */ /* 0x040fe2000000000e */
[----:B------:R2:W-:Y:S01]  /*6480*/  STS [R78+0x200], R9 ;  /* 0x000200094e007388 */ /* 0x0005e20000000800 */
[C---:B------:R-:W-:Y:S01]  /*6490*/  FFMA R15, R35.reuse, R46, R15 ;  /* 0x0000002e230f7223 */ /* 0x040fe2000000000f */
[C---:B------:R-:W-:Y:S01]  /*64a0*/  FFMA R16, R35.reuse, R47, R16 ;  /* 0x0000002f23107223 */ /* 0x040fe20000000010 */
[C---:B------:R-:W-:Y:S01]  /*64b0*/  FMUL R17, R32.reuse, R17 ;  /* 0x0000001120117220 */ /* 0x040fe20000400000 */
[----:B------:R2:W-:Y:S01]  /*64c0*/  STS [R69+0x200], R10 ;  /* 0x0002000a45007388 */ /* 0x0005e20000000800 */
[C---:B------:R-:W-:Y:S01]  /*64d0*/  FMUL R18, R32.reuse, R18 ;  /* 0x0000001220127220 */ /* 0x040fe20000400000 */
[----:B------:R-:W-:Y:S01]  /*64e0*/  FMUL R19, R32, R19 ;  /* 0x0000001320137220 */ /* 0x000fe20000400000 */
[C---:B------:R-:W-:Y:S01]  /*64f0*/  FFMA R17, R35.reuse, R48, R17 ;  /* 0x0000003023117223 */ /* 0x040fe20000000011 */
[----:B------:R2:W-:Y:S01]  /*6500*/  STS [R74+0x200], R11 ;  /* 0x0002000b4a007388 */ /* 0x0005e20000000800 */
[C---:B------:R-:W-:Y:S01]  /*6510*/  FFMA R18, R35.reuse, R49, R18 ;  /* 0x0000003123127223 */ /* 0x040fe20000000012 */
[----:B------:R-:W-:Y:S02]  /*6520*/  FFMA R19, R35, R50, R19 ;  /* 0x0000003223137223 */ /* 0x000fe40000000013 */
[----:B------:R2:W-:Y:S04]  /*6530*/  STS [R71+0x400], R12 ;  /* 0x0004000c47007388 */ /* 0x0005e80000000800 */
[----:B------:R2:W-:Y:S04]  /*6540*/  STS [R78+0x400], R13 ;  /* 0x0004000d4e007388 */ /* 0x0005e80000000800 */
[----:B------:R2:W-:Y:S04]  /*6550*/  STS [R69+0x400], R14 ;  /* 0x0004000e45007388 */ /* 0x0005e80000000800 */
[----:B------:R2:W-:Y:S04]  /*6560*/  STS [R74+0x400], R15 ;  /* 0x0004000f4a007388 */ /* 0x0005e80000000800 */
[----:B------:R2:W-:Y:S04]  /*6570*/  STS [R71+0x600], R16 ;  /* 0x0006001047007388 */ /* 0x0005e80000000800 */
[----:B------:R2:W-:Y:S04]  /*6580*/  STS [R78+0x600], R17 ;  /* 0x000600114e007388 */ /* 0x0005e80000000800 */
[----:B------:R2:W-:Y:S04]  /*6590*/  STS [R69+0x600], R18 ;  /* 0x0006001245007388 */ /* 0x0005e80000000800 */
[----:B------:R2:W-:Y:S01]  /*65a0*/  STS [R74+0x600], R19 ;  /* 0x000600134a007388 */ /* 0x0005e20000000800 */
[----:B------:R-:W-:Y:S01]  /*65b0*/  @!PT LDS RZ, [RZ] ;  /* 0x00000000fffff984 */ /* 0x000fe20000000800 */
[----:B------:R-:W-:Y:S01]  /*65c0*/  @!PT LDS RZ, [RZ] ;  /* 0x00000000fffff984 */ /* 0x000fe20000000800 */
[----:B------:R-:W-:Y:S01]  /*65d0*/  @!PT LDS RZ, [RZ] ;  /* 0x00000000fffff984 */ /* 0x000fe20000000800 */
[----:B------:R-:W-:Y:S01]  /*65e0*/  @!PT LDS RZ, [RZ] ;  /* 0x00000000fffff984 */ /* 0x000fe20000000800 */
[----:B------:R4:W-:Y:S06]  /*65f0*/  MEMBAR.ALL.CTA ;  /* 0x0000000000007992 */ /* 0x0009ec0000008000 */
[----:B----4-:R-:W4:Y:S02]  /*6600*/  FENCE.VIEW.ASYNC.S ;  /* 0x00000000000073c6 */ /* 0x010f240000000000 */
[----:B----4-:R-:W-:Y:S06]  /*6610*/  BAR.SYNC.DEFER_BLOCKING 0x1, 0x80 ;  /* 0x0042000000007b1d */ /* 0x010fec0000010000 */
[----:B------:R-:W-:Y:S05]  /*6620*/  @P0 BRA `(.L_x_98) ;  /* 0x0000000000600947 */ /* 0x000fea0003800000 */
[----:B------:R-:W-:Y:S02]  /*6630*/  UIADD3 UR4, UPT, UPT, UR48, 0x200, URZ ;  /* 0x0000020030047890 */ /* 0x000fe4000fffe0ff */
[----:B------:R-:W-:Y:S01]  /*6640*/  UIADD3 UR16, UP0, UPT, UR52, 0x880, URZ ;  /* 0x0000088034107890 */ /* 0x000fe2000ff1e0ff */
[----:B------:R-:W-:Y:S01]  /*6650*/  UMOV UR43, UR36 ;  /* 0x00000024002b7c82 */ /* 0x000fe20008000000 */
[----:B------:R-:W-:Y:S02]  /*6660*/  UIADD3 UR13, UPT, UPT, UR41, 0x20, URZ ;  /* 0x00000020290d7890 */ /* 0x000fe4000fffe0ff */
[----:B------:R-:W-:Y:S01]  /*6670*/  MOV R64, UR4 ;  /* 0x0000000400407c02 */ /* 0x000fe20008000f00 */
[----:B------:R-:W-:Y:S02]  /*6680*/  UIADD3.X UR17, UPT, UPT, URZ, UR53, URZ, UP0, !UPT ;  /* 0x00000035ff117290 */ /* 0x000fe400087fe4ff */
[----:B------:R-:W-:Y:S01]  /*6690*/  UIADD3 UR12, UPT, UPT, UR48, 0xa00, URZ ;  /* 0x00000a00300c7890 */ /* 0x000fe2000fffe0ff */
[----:B------:R-:W-:Y:S01]  /*66a0*/  R2UR UR40, R64 ;  /* 0x00000000402872ca */ /* 0x000fe200000e0000 */
[----:B------:R-:W-:Y:S01]  /*66b0*/  UMOV UR14, UR42 ;  /* 0x0000002a000e7c82 */ /* 0x000fe20008000000 */
[----:B------:R-:W-:Y:S01]  /*66c0*/  UMOV UR15, UR36 ;  /* 0x00000024000f7c82 */ /* 0x000fe20008000000 */
[----:B------:R-:W-:Y:S02]  /*66d0*/  UIADD3 UR9, UPT, UPT, UR41, 0x40, URZ ;  /* 0x0000004029097890 */ /* 0x000fe4000fffe0ff */
[----:B------:R-:W-:Y:S01]  /*66e0*/  UIADD3 UR8, UPT, UPT, UR48, 0x1200, URZ ;  /* 0x0000120030087890 */ /* 0x000fe2000fffe0ff */
[----:B------:R-:W-:Y:S01]  /*66f0*/  UMOV UR10, UR42 ;  /* 0x0000002a000a7c82 */ /* 0x000fe20008000000 */
[----:B------:R-:W-:Y:S01]  /*6700*/  UMOV UR11, UR36 ;  /* 0x00000024000b7c82 */ /* 0x000fe20008000000 */
[----:B------:R-:W-:Y:S02]  /*6710*/  UIADD3 UR5, UPT, UPT, UR41, 0x60, URZ ;  /* 0x0000006029057890 */ /* 0x000fe4000fffe0ff */
[----:B------:R-:W-:Y:S03]  /*6720*/  UIADD3 UR4, UPT, UPT, UR48, 0x1a00, URZ ;  /* 0x00001a0030047890 */ /* 0x000fe6000fffe0ff */
[----:B------:R4:W-:Y:S01]  /*6730*/  UTMASTG.3D [UR40], [UR16] ;  /* 0x00000028100073b5 */ /* 0x0009e20008010000 */
[----:B------:R-:W-:Y:S01]  /*6740*/  UMOV UR6, UR42 ;  /* 0x0000002a00067c82 */ /* 0x000fe20008000000 */
[----:B------:R-:W-:Y:S01]  /*6750*/  UMOV UR7, UR36 ;  /* 0x0000002400077c82 */ /* 0x000fe20008000000 */
[----:B------:R4:W-:Y:S01]  /*6760*/  UTMASTG.3D [UR12], [UR16] ;  /* 0x0000000c100073b5 */ /* 0x0009e20008010000 */
[----:B------:R4:W-:Y:S02]  /*6770*/  UTMASTG.3D [UR8], [UR16] ;  /* 0x00000008100073b5 */ /* 0x0009e40008010000 */
[----:B------:R4:W-:Y:S01]  /*6780*/  UTMASTG.3D [UR4], [UR16] ;  /* 0x00000004100073b5 */ /* 0x0009e20008010000 */
[----:B------:R0:W-:Y:S01]  /*6790*/  UTMACMDFLUSH ;  /* 0x00000000000079b7 */ /* 0x0001e20000000000 */
[----:B----4-:R-:W-:Y:S04]  /*67a0*/  DEPBAR.LE SB0, 0x1 ;  /* 0x000080400000791a */ /* 0x010fe80000000000 */
.L_x_98:
[----:B------:R-:W-:Y:S05]  /*67b0*/  BSYNC.RECONVERGENT B0 ;  /* 0x0000000000007941 */ /* 0x000fea0003800200 */
.L_x_97:
[----:B------:R-:W-:Y:S01]  /*67c0*/  BAR.SYNC.DEFER_BLOCKING 0x1, 0x80 ;  /* 0x0042000000007b1d */ /* 0x000fe20000010000 */
[----:B------:R-:W-:Y:S01]  /*67d0*/  ISETP.NE.AND P1, PT, R77, RZ, PT ;  /* 0x000000ff4d00720c */ /* 0x000fe20003f25270 */
[----:B------:R-:W-:Y:S01]  /*67e0*/  UISETP.NE.AND UP0, UPT, UR49, URZ, UPT ;  /* 0x000000ff3100728c */ /* 0x000fe2000bf05270 */
[----:B------:R-:W-:Y:S11]  /*67f0*/  LEA R3, R80, UR48, 0x3 ;  /* 0x0000003050037c11 */ /* 0x000ff6000f8e18ff */
[----:B--2---:R-:W-:Y:S01]  /*6800*/  @P1 SHF.L.U32 R4, R68, 0x1f, RZ ;  /* 0x0000001f44041819 */ /* 0x004fe200000006ff */
[----:B------:R-:W-:Y:S06]  /*6810*/  BRA.U !UP0, `(.L_x_99) ;  /* 0x0000000108247547 */ /* 0x000fec000b800000 */
[----:B------:R-:W-:Y:S01]  /*6820*/  IMAD.U32 R5, RZ, RZ, UR51 ;  /* 0x00000033ff057e24 */ /* 0x000fe2000f8e00ff */
[----:B-1----:R-:W-:Y:S01]  /*6830*/  MOV R0, UR37 ;  /* 0x0000002500007c02 */ /* 0x002fe20008000f00 */
[----:B------:R-:W-:Y:S03]  /*6840*/  UIADD3 UR51, UPT, UPT, UR51, 0x1, URZ ;  /* 0x0000000133337890 */ /* 0x000fe6000fffe0ff */
[----:B------:R-:W-:Y:S01]  /*6850*/  @P1 LEA R5, R5, UR48, 0x3 ;  /* 0x0000003005051c11 */ /* 0x000fe2000f8e18ff */
[----:B------:R-:W-:Y:S04]  /*6860*/  UISETP.NE.AND UP0, UPT, UR51, 0x4, UPT ;  /* 0x000000043300788c */ /* 0x000fe8000bf05270 */
[----:B------:R-:W-:Y:S01]  /*6870*/  @P1 VIADD R5, R5, 0xc0 ;  /* 0x000000c005051836 */ /* 0x000fe20000000000 */
[----:B------:R-:W-:Y:S04]  /*6880*/  USEL UR51, UR51, URZ, UP0 ;  /* 0x000000ff33337287 */ /* 0x000fe80008000000 */
[----:B------:R-:W-:Y:S04]  /*6890*/  @P1 PRMT R0, R0, 0x654, R5 ;  /* 0x0000065400001816 */ /* 0x000fe80000000005 */
[----:B------:R2:W-:Y:S04]  /*68a0*/  @P1 SYNCS.ARRIVE.TRANS64.RED.A1T0 RZ, [R0+URZ], RZ ;  /* 0x000000ff00ff19a7 */ /* 0x0005e800081004ff */
.L_x_99:
[----:B------:R-:W4:Y:S01]  /*68b0*/  @P1 SYNCS.PHASECHK.TRANS64.TRYWAIT P0, [R3+URZ+0xa0], R4 ;  /* 0x0000a004030015a7 */ /* 0x000f2200080011ff */
[----:B------:R-:W-:Y:S01]  /*68c0*/  BSSY B1, `(.L_x_100) ;  /* 0x0000023000017945 */ /* 0x000fe20003800000 */
[----:B----4-:R-:W-:Y:S03]  /*68d0*/  @P1 SEL R81, RZ, 0x1, !P0 ;  /* 0x00000001ff511807 */ /* 0x010fe60004000000 */
[----:B------:R-:W-:Y:S05]  /*68e0*/  @!P1 BRA `(.L_x_101) ;  /* 0x0000000000809947 */ /* 0x000fea0003800000 */
[----:B------:R-:W-:Y:S01]  /*68f0*/  ISETP.NE.AND P0, PT, R81, RZ, PT ;  /* 0x000000ff5100720c */ /* 0x000fe20003f05270 */
[----:B------:R-:W-:Y:S01]  /*6900*/  BSSY B0, `(.L_x_102) ;  /* 0x0000009000007945 */ /* 0x000fe20003800000 */
[----:B------:R-:W-:Y:S11]  /*6910*/  ISETP.NE.AND P1, PT, R82, RZ, PT ;  /* 0x000000ff5200720c */ /* 0x000ff60003f25270 */
[----:B------:R-:W-:Y:S02]  /*6920*/  @!UPT UIADD3 URZ, UPT, UPT, URZ, URZ, URZ ;  /* 0x000000fffffff290 */ /* 0x000fe4000fffe0ff */
[C---:B------:R-:W-:Y:S02]  /*6930*/  @P1 IMAD R5, R80.reuse, 0x2000, R71 ;  /* 0x0000200050051824 */ /* 0x040fe400078e0247 */
[----:B------:R-:W-:Y:S01]  /*6940*/  @P1 IMAD R4, R80, 0x2000, R78 ;  /* 0x0000200050041824 */ /* 0x000fe200078e024e */
[----:B------:R-:W-:Y:S06]  /*6950*/  @P0 BRA `(.L_x_103) ;  /* 0x00000000000c0947 */ /* 0x000fec0003800000 */
[----:B-12---:R-:W-:Y:S04]  /*6960*/  SHF.L.U32 R0, R68, 0x1f, RZ ;  /* 0x0000001f44007819 */ /* 0x006fe800000006ff */
[----:B------:R-:W1:Y:S02]  /*6970*/  SYNCS.PHASECHK.TRANS64.TRYWAIT P0, [R3+URZ+0xa0], R0 ;  /* 0x0000a000030075a7 */ /* 0x000e6400080011ff */
[----:B-1----:R-:W-:Y:S05]  /*6980*/  @!P0 BRA `(.L_x_104) ;  /* 0x0000002800d48947 */ /* 0x002fea0003800000 */
.L_x_103:
[----:B------:R-:W-:Y:S05]  /*6990*/  BSYNC B0 ;  /* 0x0000000000007941 */ /* 0x000fea0003800000 */
.L_x_102:
[----:B------:R-:W-:Y:S11]  /*69a0*/  ISETP.NE.AND P0, PT, R82, RZ, PT ;  /* 0x000000ff5200720c */ /* 0x000ff60003f05270 */
[----:B------:R-:W-:Y:S02]  /*69b0*/  @!UPT UIADD3 URZ, UPT, UPT, URZ, URZ, URZ ;  /* 0x000000fffffff290 */ /* 0x000fe4000fffe0ff */
[----:B------:R4:W3:Y:S01]  /*69c0*/  @P0 LDS R34, [R5] ;  /* 0x0000000005220984 */ /* 0x0008e20000000800 */
[C---:B-12---:R-:W-:Y:S01]  /*69d0*/  @P0 IMAD R0, R80.reuse, 0x2000, R69 ;  /* 0x0000200050000824 */ /* 0x046fe200078e0245 */
[C---:B------:R-:W-:Y:S01]  /*69e0*/  @P0 LEA R3, R80.reuse, R74, 0xd ;  /* 0x0000004a50030211 */ /* 0x040fe200078e68ff */
[----:B------:R-:W-:Y:S01]  /*69f0*/  VIADD R80, R80, 0x1 ;  /* 0x0000000150507836 */ /* 0x000fe20000000000 */
[----:B------:R4:W1:Y:S04]  /*6a00*/  @P0 LDS R39, [R5+0x200] ;  /* 0x0002000005270984 */ /* 0x0008680000000800 */
[----:B------:R4:W2:Y:S04]  /*6a10*/  @P0 LDS R43, [R5+0x400] ;  /* 0x00040000052b0984 */ /* 0x0008a80000000800 */
[----:B------:R4:W1:Y:S04]  /*6a20*/  @P0 LDS R47, [R5+0x600] ;  /* 0x00060000052f0984 */ /* 0x0008680000000800 */
[----:B------:R4:W1:Y:S04]  /*6a30*/  @P0 LDS R36, [R4] ;  /* 0x0000000004240984 */ /* 0x0008680000000800 */
[----:B------:R4:W1:Y:S04]  /*6a40*/  @P0 LDS R40, [R4+0x200] ;  /* 0x0002000004280984 */ /* 0x0008680000000800 */
[----:B------:R4:W1:Y:S04]  /*6a50*/  @P0 LDS R44, [R4+0x400] ;  /* 0x00040000042c0984 */ /* 0x0008680000000800 */
        /* <DEDUP_REMOVED lines=8> */
[----:B--23--:R4:W1:Y:S02]  /*6ae0*/  @P0 LDS R50, [R3+0x600] ;  /* 0x0006000003320984 */ /* 0x00c8640000000800 */
.L_x_101:
[----:B------:R-:W-:Y:S05]  /*6af0*/  BSYNC B1 ;  /* 0x0000000000017941 */ /* 0x000fea0003800000 */
.L_x_100:
[----:B-12-4-:R-:W-:Y:S05]  /*6b00*/  VIADD R0, R33, 0x10 ;  /* 0x0000001021007836 */ /* 0x016fea0000000000 */
[----:B------:R-:W-:Y:S04]  /*6b10*/  SHF.R.U32.HI R0, RZ, 0x15, R0 ;  /* 0x00000015ff007819 */ /* 0x000fe80000011600 */
[----:B------:R-:W-:Y:S11]  /*6b20*/  LOP3.LUT P0, RZ, R0, 0x3, R63, 0x48, !PT ;  /* 0x0000000300ff7812 */ /* 0x000ff6000780483f */
[----:B------:R-:W-:Y:S02]  /*6b30*/  @!UPT UIADD3 URZ, UPT, UPT, URZ, URZ, URZ ;  /* 0x000000fffffff290 */ /* 0x000fe4000fffe0ff */
[----:B------:R-:W-:Y:S05]  /*6b40*/  @!P0 BRA `(.L_x_105) ;  /* 0x0000000000408947 */ /* 0x000fea0003800000 */
[----:B------:R-:W1:Y:S01]  /*6b50*/  LDCU.64 UR8, c[0x4][0x70] ;  /* 0x01000e00ff0877ac */ /* 0x000e620008000a00 */
[----:B------:R-:W-:Y:S01]  /*6b60*/  MOV R15, 0x0 ;  /* 0x00000000000f7802 */ /* 0x000fe20000000f00 */
[----:B------:R-:W-:Y:S02]  /*6b70*/  HFMA2 R12, -RZ, RZ, 0, 5.9604644775390625e-08 ;  /* 0x00000001ff0c7431 */ /* 0x000fe400000001ff */
[----:B------:R-:W-:Y:S02]  /*6b80*/  IMAD.MOV.U32 R8, RZ, RZ, 0x192 ;  /* 0x00000192ff087424 */ /* 0x000fe400078e00ff */
[----:B------:R-:W-:Y:S01]  /*6b90*/  IMAD.MOV.U32 R13, RZ, RZ, RZ ;  /* 0x000000ffff0d7224 */ /* 0x000fe200078e00ff */
[----:B------:R-:W2:Y:S01]  /*6ba0*/  LDCU.64 UR6, c[0x4][0x78] ;  /* 0x01000f00ff0677ac */ /* 0x000ea20008000a00 */
[----:B------:R-:W4:Y:S01]  /*6bb0*/  LDC.64 R14, c[0x4][R15] ;  /* 0x010000000f0e7b82 */ /* 0x000f220000000a00 */
[----:B------:R-:W5:Y:S01]  /*6bc0*/  LDCU.64 UR4, c[0x4][0x10] ;  /* 0x01000200ff0477ac */ /* 0x000f620008000a00 */
[----:B-1----:R-:W-:Y:S01]  /*6bd0*/  MOV R5, UR9 ;  /* 0x0000000900057c02 */ /* 0x002fe20008000f00 */
[----:B------:R-:W-:Y:S01]  /*6be0*/  IMAD.U32 R4, RZ, RZ, UR8 ;  /* 0x00000008ff047e24 */ /* 0x000fe2000f8e00ff */
[----:B--2---:R-:W-:Y:S01]  /*6bf0*/  MOV R7, UR7 ;  /* 0x0000000700077c02 */ /* 0x004fe20008000f00 */
[----:B------:R-:W-:Y:S01]  /*6c00*/  IMAD.U32 R6, RZ, RZ, UR6 ;  /* 0x00000006ff067e24 */ /* 0x000fe2000f8e00ff */
[----:B-----5:R-:W-:Y:S01]  /*6c10*/  MOV R11, UR5 ;  /* 0x00000005000b7c02 */ /* 0x020fe20008000f00 */
[----:B------:R-:W-:Y:S02]  /*6c20*/  IMAD.U32 R10, RZ, RZ, UR4 ;  /* 0x00000004ff0a7e24 */ /* 0x000fe4000f8e00ff */
[----:B------:R-:W-:Y:S07]  /*6c30*/  LEPC R20, `(.L_x_105) ;  /* 0x000000001014794e */ /* 0x000fee0000000000 */
[----:B---34-:R-:W-:Y:S05]  /*6c40*/  CALL.ABS.NOINC R14 ;  /* 0x000000000e007343 */ /* 0x018fea0003c00000 */
.L_x_105:
[----:B------:R-:W-:Y:S05]  /*6c50*/  WARPSYNC.ALL ;  /* 0x0000000000007948 */ /* 0x000fea0003800000 */
[----:B------:R-:W-:Y:S01]  /*6c60*/  R2UR UR4, R33 ;  /* 0x00000000210472ca */ /* 0x000fe200000e0000 */
[----:B------:R-:W-:Y:S01]  /*6c70*/  BSSY.RECONVERGENT B0, `(.L_x_106) ;  /* 0x000005b000007945 */ /* 0x000fe20003800200 */
[----:B------:R-:W-:Y:S02]  /*6c80*/  ISETP.NE.AND P6, PT, R77, RZ, PT ;  /* 0x000000ff4d00720c */ /* 0x000fe40003fc5270 */
[----:B------:R-:W-:Y:S02]  /*6c90*/  ISETP.NE.AND P0, PT, R72, RZ, PT ;  /* 0x000000ff4800720c */ /* 0x000fe40003f05270 */
[----:B------:R-:W-:Y:S02]  /*6ca0*/  MOV R3, UR51 ;  /* 0x0000003300037c02 */ /* 0x000fe40008000f00 */
[----:B------:R-:W-:Y:S05]  /*6cb0*/  MOV R0, UR37 ;  /* 0x0000002500007c02 */ /* 0x000fea0008000f00 */
[----:B------:R-:W1:Y:S02]  /*6cc0*/  LDTM.x16 R4, tmem[UR4+0x10] ;  /* 0x00001004000479ee */ /* 0x000e640008240000 */
[----:B------:R-:W-:Y:S02]  /*6cd0*/  @P6 LEA R3, R3, UR48, 0x3 ;  /* 0x0000003003036c11 */ /* 0x000fe4000f8e18ff */
[----:B------:R-:W-:Y:S02]  /*6ce0*/  @P6 SHF.L.U32 R20, R68, 0x1f, RZ ;  /* 0x0000001f44146819 */ /* 0x000fe400000006ff */
[----:B------:R-:W-:Y:S04]  /*6cf0*/  @P6 IADD3 R3, PT, PT, R3, 0xc0, RZ ;  /* 0x000000c003036810 */ /* 0x000fe80007ffe0ff */
[----:B------:R-:W-:Y:S02]  /*6d00*/  @P6 PRMT R0, R0, 0x654, R3 ;  /* 0x0000065400006816 */ /* 0x000fe40000000003 */
[----:B------:R-:W-:Y:S01]  /*6d10*/  LEA R3, R80, UR48, 0x3 ;  /* 0x0000003050037c11 */ /* 0x000fe2000f8e18ff */
[C---:B-1----:R-:W-:Y:S01]  /*6d20*/  FMUL R4, R32.reuse, R4 ;  /* 0x0000000420047220 */ /* 0x042fe20000400000 */
        /* <DEDUP_REMOVED lines=52> */
[----:B--2---:R-:W2:Y:S02]  /*7070*/  FENCE.VIEW.ASYNC.S ;  /* 0x00000000000073c6 */ /* 0x004ea40000000000 */
[----:B--2---:R-:W-:Y:S06]  /*7080*/  BAR.SYNC.DEFER_BLOCKING 0x1, 0x80 ;  /* 0x0042000000007b1d */ /* 0x004fec0000010000 */
[----:B------:R-:W-:Y:S05]  /*7090*/  @P0 BRA `(.L_x_107) ;  /* 0x0000000000600947 */ /* 0x000fea0003800000 */
[----:B------:R-:W-:Y:S02]  /*70a0*/  UIADD3 UR20, UP0, UPT, UR52, 0x880, URZ ;  /* 0x0000088034147890 */ /* 0x000fe4000ff1e0ff */
[----:B------:R-:W-:Y:S02]  /*70b0*/  UIADD3 UR14, UPT, UPT, UR42, 0x10, URZ ;  /* 0x000000102a0e7890 */ /* 0x000fe4000fffe0ff */
[----:B------:R-:W-:Y:S02]  /*70c0*/  UIADD3 UR12, UPT, UPT, UR48, 0x2200, URZ ;  /* 0x00002200300c7890 */ /* 0x000fe4000fffe0ff */
[----:B------:R-:W-:Y:S01]  /*70d0*/  UIADD3.X UR21, UPT, UPT, URZ, UR53, URZ, UP0, !UPT ;  /* 0x00000035ff157290 */ /* 0x000fe200087fe4ff */
[----:B------:R-:W-:Y:S01]  /*70e0*/  UMOV UR13, UR41 ;  /* 0x00000029000d7c82 */ /* 0x000fe20008000000 */
[----:B------:R-:W-:Y:S01]  /*70f0*/  UMOV UR15, UR36 ;  /* 0x00000024000f7c82 */ /* 0x000fe20008000000 */
[----:B------:R-:W-:Y:S02]  /*7100*/  UIADD3 UR17, UPT, UPT, UR41, 0x20, URZ ;  /* 0x0000002029117890 */ /* 0x000fe4000fffe0ff */
[----:B------:R-:W-:Y:S01]  /*7110*/  UIADD3 UR16, UPT, UPT, UR48, 0x2a00, URZ ;  /* 0x00002a0030107890 */ /* 0x000fe2000fffe0ff */
[----:B------:R-:W-:Y:S03]  /*7120*/  UMOV UR19, UR36 ;  /* 0x0000002400137c82 */ /* 0x000fe60008000000 */
[----:B------:R2:W-:Y:S01]  /*7130*/  UTMASTG.3D [UR12], [UR20] ;  /* 0x0000000c140073b5 */ /* 0x0005e20008010000 */
[----:B------:R-:W-:Y:S01]  /*7140*/  UMOV UR18, UR14 ;  /* 0x0000000e00127c82 */ /* 0x000fe20008000000 */
[----:B------:R-:W-:Y:S02]  /*7150*/  UIADD3 UR9, UPT, UPT, UR41, 0x40, URZ ;  /* 0x0000004029097890 */ /* 0x000fe4000fffe0ff */
[----:B------:R-:W-:Y:S01]  /*7160*/  UIADD3 UR8, UPT, UPT, UR48, 0x3200, URZ ;  /* 0x0000320030087890 */ /* 0x000fe2000fffe0ff */
[----:B------:R-:W-:Y:S01]  /*7170*/  UMOV UR11, UR36 ;  /* 0x00000024000b7c82 */ /* 0x000fe20008000000 */
[----:B------:R-:W-:Y:S01]  /*7180*/  UMOV UR10, UR14 ;  /* 0x0000000e000a7c82 */ /* 0x000fe20008000000 */
[----:B------:R2:W-:Y:S01]  /*7190*/  UTMASTG.3D [UR16], [UR20] ;  /* 0x00000010140073b5 */ /* 0x0005e20008010000 */
[----:B------:R-:W-:Y:S02]  /*71a0*/  UIADD3 UR5, UPT, UPT, UR41, 0x60, URZ ;  /* 0x0000006029057890 */ /* 0x000fe4000fffe0ff */
[----:B------:R-:W-:Y:S01]  /*71b0*/  UIADD3 UR4, UPT, UPT, UR48, 0x3a00, URZ ;  /* 0x00003a0030047890 */ /* 0x000fe2000fffe0ff */
[----:B------:R-:W-:Y:S01]  /*71c0*/  UMOV UR7, UR36 ;  /* 0x0000002400077c82 */ /* 0x000fe20008000000 */
[----:B------:R-:W-:Y:S01]  /*71d0*/  UMOV UR6, UR14 ;  /* 0x0000000e00067c82 */ /* 0x000fe20008000000 */
[----:B------:R2:W-:Y:S06]  /*71e0*/  UTMASTG.3D [UR8], [UR20] ;  /* 0x00000008140073b5 */ /* 0x0005ec0008010000 */
[----:B------:R2:W-:Y:S01]  /*71f0*/  UTMASTG.3D [UR4], [UR20] ;  /* 0x00000004140073b5 */ /* 0x0005e20008010000 */
[----:B------:R0:W-:Y:S01]  /*7200*/  UTMACMDFLUSH ;  /* 0x00000000000079b7 */ /* 0x0001e20000000000 */
[----:B--2---:R-:W-:Y:S04]  /*7210*/  DEPBAR.LE SB0, 0x1 ;  /* 0x000080400000791a */ /* 0x004fe80000000000 */
.L_x_107:
[----:B------:R-:W-:Y:S05]  /*7220*/  BSYNC.RECONVERGENT B0 ;  /* 0x0000000000007941 */ /* 0x000fea0003800200 */
.L_x_106:
[----:B------:R-:W-:Y:S01]  /*7230*/  BAR.SYNC.DEFER_BLOCKING 0x1, 0x80 ;  /* 0x0042000000007b1d */ /* 0x000fe20000010000 */
[----:B------:R-:W-:Y:S04]  /*7240*/  UIADD3 UR40, UPT, UPT, UR51, 0x1, URZ ;  /* 0x0000000133287890 */ /* 0x000fe8000fffe0ff */
[----:B------:R-:W-:Y:S04]  /*7250*/  UISETP.NE.AND UP0, UPT, UR40, 0x4, UPT ;  /* 0x000000042800788c */ /* 0x000fe8000bf05270 */
[----:B------:R-:W-:Y:S01]  /*7260*/  USEL UR40, UR40, URZ, UP0 ;  /* 0x000000ff28287287 */ /* 0x000fe20008000000 */
[----:B------:R2:W-:Y:S01]  /*7270*/  @P6 SYNCS.ARRIVE.TRANS64.RED.A1T0 RZ, [R0+URZ], RZ ;  /* 0x000000ff00ff69a7 */ /* 0x0005e200081004ff */
[----:B------:R-:W-:Y:S01]  /*7280*/  BSSY B1, `(.L_x_108) ;  /* 0x0000024000017945 */ /* 0x000fe20003800000 */
[----:B------:R-:W4:Y:S02]  /*7290*/  @P6 SYNCS.PHASECHK.TRANS64.TRYWAIT P0, [R3+URZ+0xa0], R20 ;  /* 0x0000a014030065a7 */ /* 0x000f2400080011ff */
[----:B----4-:R-:W-:Y:S01]  /*72a0*/  @P6 SEL R81, RZ, 0x1, !P0 ;  /* 0x00000001ff516807 */ /* 0x010fe20004000000 */
[----:B--2---:R-:W-:Y:S06]  /*72b0*/  @!P6 BRA `(.L_x_109) ;  /* 0x000000000080e947 */ /* 0x004fec0003800000 */
[----:B------:R-:W-:Y:S01]  /*72c0*/  ISETP.NE.AND P0, PT, R81, RZ, PT ;  /* 0x000000ff5100720c */ /* 0x000fe20003f05270 */
[----:B------:R-:W-:Y:S01]  /*72d0*/  BSSY B0, `(.L_x_110) ;  /* 0x0000009000007945 */ /* 0x000fe20003800000 */
[----:B------:R-:W-:Y:S11]  /*72e0*/  ISETP.NE.AND P1, PT, R82, RZ, PT ;  /* 0x000000ff5200720c */ /* 0x000ff60003f25270 */
[----:B------:R-:W-:Y:S02]  /*72f0*/  @!UPT UIADD3 URZ, UPT, UPT, URZ, URZ, URZ ;  /* 0x000000fffffff290 */ /* 0x000fe4000fffe0ff */
[C---:B-1----:R-:W-:Y:S02]  /*7300*/  @P1 IMAD R4, R80.reuse, 0x2000, R71 ;  /* 0x0000200050041824 */ /* 0x042fe400078e0247 */
[----:B------:R-:W-:Y:S01]  /*7310*/  @P1 IMAD R0, R80, 0x2000, R78 ;  /* 0x0000200050001824 */ /* 0x000fe200078e024e */
[----:B------:R-:W-:Y:S06]  /*7320*/  @P0 BRA `(.L_x_111) ;  /* 0x00000000000c0947 */ /* 0x000fec0003800000 */
[----:B------:R-:W-:Y:S04]  /*7330*/  SHF.L.U32 R6, R68, 0x1f, RZ ;  /* 0x0000001f44067819 */ /* 0x000fe800000006ff */
[----:B------:R-:W1:Y:S02]  /*7340*/  SYNCS.PHASECHK.TRANS64.TRYWAIT P0, [R3+URZ+0xa0], R6 ;  /* 0x0000a006030075a7 */ /* 0x000e6400080011ff */
[----:B-1----:R-:W-:Y:S05]  /*7350*/  @!P0 BRA `(.L_x_112) ;  /* 0x0000002000748947 */ /* 0x002fea0003800000 */
.L_x_111:
[----:B------:R-:W-:Y:S05]  /*7360*/  BSYNC B0 ;  /* 0x0000000000007941 */ /* 0x000fea0003800000 */
.L_x_110:
[----:B------:R-:W-:Y:S11]  /*7370*/  ISETP.NE.AND P0, PT, R82, RZ, PT ;  /* 0x000000ff5200720c */ /* 0x000ff60003f05270 */
[----:B------:R-:W-:Y:S02]  /*7380*/  @!UPT UIADD3 URZ, UPT, UPT, URZ, URZ, URZ ;  /* 0x000000fffffff290 */ /* 0x000fe4000fffe0ff */
[----:B------:R2:W4:Y:S01]  /*7390*/  @P0 LDS R34, [R4] ;  /* 0x0000000004220984 */ /* 0x0005220000000800 */
[C---:B-1----:R-:W-:Y:S01]  /*73a0*/  @P0 IMAD R3, R80.reuse, 0x2000, R69 ;  /* 0x0000200050030824 */ /* 0x042fe200078e0245 */
[C---:B------:R-:W-:Y:S01]  /*73b0*/  @P0 LEA R5, R80.reuse, R74, 0xd ;  /* 0x0000004a50050211 */ /* 0x040fe200078e68ff */
[----:B------:R-:W-:Y:S01]  /*73c0*/  VIADD R80, R80, 0x1 ;  /* 0x0000000150507836 */ /* 0x000fe20000000000 */
        /* <DEDUP_REMOVED lines=14> */
[----:B----4-:R2:W1:Y:S02]  /*74b0*/  @P0 LDS R50, [R5+0x600] ;  /* 0x0006000005320984 */ /* 0x0104640000000800 */
.L_x_109:
[----:B------:R-:W-:Y:S05]  /*74c0*/  BSYNC B1 ;  /* 0x0000000000017941 */ /* 0x000fea0003800000 */
.L_x_108:
[----:B--2---:R-:W-:Y:S05]  /*74d0*/  VIADD R0, R33, 0x20 ;  /* 0x0000002021007836 */ /* 0x004fea0000000000 */
[----:B------:R-:W-:Y:S04]  /*74e0*/  SHF.R.U32.HI R0, RZ, 0x15, R0 ;  /* 0x00000015ff007819 */ /* 0x000fe80000011600 */
[----:B------:R-:W-:Y:S11]  /*74f0*/  LOP3.LUT P0, RZ, R0, 0x3, R63, 0x48, !PT ;  /* 0x0000000300ff7812 */ /* 0x000ff6000780483f */
[----:B------:R-:W-:Y:S02]  /*7500*/  @!UPT UIADD3 URZ, UPT, UPT, URZ, URZ, URZ ;  /* 0x000000fffffff290 */ /* 0x000fe4000fffe0ff */
[----:B------:R-:W-:Y:S05]  /*7510*/  @!P0 BRA `(.L_x_113) ;  /* 0x0000000000408947 */ /* 0x000fea0003800000 */
[----:B------:R-:W2:Y:S01]  /*7520*/  LDCU.64 UR8, c[0x4][0x70] ;  /* 0x01000e00ff0877ac */ /* 0x000ea20008000a00 */
[----:B-1----:R-:W-:Y:S01]  /*7530*/  MOV R15, 0x0 ;  /* 0x00000000000f7802 */ /* 0x002fe20000000f00 */
[----:B------:R-:W-:Y:S02]  /*7540*/  HFMA2 R12, -RZ, RZ, 0, 5.9604644775390625e-08 ;  /* 0x00000001ff0c7431 */ /* 0x000fe400000001ff */
[----:B------:R-:W-:Y:S02]  /*7550*/  IMAD.MOV.U32 R8, RZ, RZ, 0x192 ;  /* 0x00000192ff087424 */ /* 0x000fe400078e00ff */
[----:B------:R-:W-:Y:S01]  /*7560*/  IMAD.MOV.U32 R13, RZ, RZ, RZ ;  /* 0x000000ffff0d7224 */ /* 0x000fe200078e00ff */
[----:B------:R-:W1:Y:S01]  /*7570*/  LDCU.64 UR6, c[0x4][0x78] ;  /* 0x01000f00ff0677ac */ /* 0x000e620008000a00 */
[----:B------:R-:W4:Y:S01]  /*7580*/  LDC.64 R14, c[0x4][R15] ;  /* 0x010000000f0e7b82 */ /* 0x000f220000000a00 */
[----:B------:R-:W5:Y:S01]  /*7590*/  LDCU.64 UR4, c[0x4][0x10] ;  /* 0x01000200ff0477ac */ /* 0x000f620008000a00 */
[----:B--2---:R-:W-:Y:S01]  /*75a0*/  MOV R5, UR9 ;  /* 0x0000000900057c02 */ /* 0x004fe20008000f00 */
[----:B------:R-:W-:Y:S01]  /*75b0*/  IMAD.U32 R4, RZ, RZ, UR8 ;  /* 0x00000008ff047e24 */ /* 0x000fe2000f8e00ff */
[----:B-1----:R-:W-:Y:S01]  /*75c0*/  MOV R7, UR7 ;  /* 0x0000000700077c02 */ /* 0x002fe20008000f00 */
[----:B------:R-:W-:Y:S01]  /*75d0*/  IMAD.U32 R6, RZ, RZ, UR6 ;  /* 0x00000006ff067e24 */ /* 0x000fe2000f8e00ff */
[----:B-----5:R-:W-:Y:S01]  /*75e0*/  MOV R11, UR5 ;  /* 0x00000005000b7c02 */ /* 0x020fe20008000f00 */
[----:B------:R-:W-:Y:S02]  /*75f0*/  IMAD.U32 R10, RZ, RZ, UR4 ;  /* 0x00000004ff0a7e24 */ /* 0x000fe4000f8e00ff */
[----:B------:R-:W-:Y:S07]  /*7600*/  LEPC R20, `(.L_x_113) ;  /* 0x000000001014794e */ /* 0x000fee0000000000 */
[----:B---34-:R-:W-:Y:S05]  /*7610*/  CALL.ABS.NOINC R14 ;  /* 0x000000000e007343 */ /* 0x018fea0003c00000 */
.L_x_113:
[----:B------:R-:W-:Y:S05]  /*7620*/  WARPSYNC.ALL ;  /* 0x0000000000007948 */ /* 0x000fea0003800000 */
[----:B------:R-:W-:Y:S01]  /*7630*/  R2UR UR4, R33 ;  /* 0x00000000210472ca */ /* 0x000fe200000e0000 */
[----:B------:R-:W-:Y:S01]  /*7640*/  BSSY.RECONVERGENT B0, `(.L_x_114) ;  /* 0x000005b000007945 */ /* 0x000fe20003800200 */
[----:B------:R-:W-:Y:S02]  /*7650*/  ISETP.NE.AND P6, PT, R77, RZ, PT ;  /* 0x000000ff4d00720c */ /* 0x000fe40003fc5270 */
[----:B------:R-:W-:Y:S02]  /*7660*/  ISETP.NE.AND P0, PT, R72, RZ, PT ;  /* 0x000000ff4800720c */ /* 0x000fe40003f05270 */
[----:B------:R-:W-:Y:S02]  /*7670*/  MOV R3, UR40 ;  /* 0x0000002800037c02 */ /* 0x000fe40008000f00 */
[----:B------:R-:W-:Y:S02]  /*7680*/  MOV R0, UR37 ;  /* 0x0000002500007c02 */ /* 0x000fe40008000f00 */
[----:B------:R-:W-:Y:S03]  /*7690*/  LEA R20, R80, UR48, 0x3 ;  /* 0x0000003050147c11 */ /* 0x000fe6000f8e18ff */
[----:B-1----:R-:W1:Y:S02]  /*76a0*/  LDTM.x16 R4, tmem[UR4+0x20] ;  /* 0x00002004000479ee */ /* 0x002e640008240000 */
[----:B------:R-:W-:Y:S04]  /*76b0*/  @P6 LEA R3, R3, UR48, 0x3 ;  /* 0x0000003003036c11 */ /* 0x000fe8000f8e18ff */
[----:B------:R-:W-:Y:S04]  /*76c0*/  @P6 IADD3 R3, PT, PT, R3, 0xc0, RZ ;  /* 0x000000c003036810 */ /* 0x000fe80007ffe0ff */
[----:B------:R-:W-:Y:S02]  /*76d0*/  @P6 PRMT R0, R0, 0x654, R3 ;  /* 0x0000065400006816 */ /* 0x000fe40000000003 */
[----:B------:R-:W-:Y:S01]  /*76e0*/  @P6 SHF.L.U32 R3, R68, 0x1f, RZ ;  /* 0x0000001f44036819 */ /* 0x000fe200000006ff */
        /* <DEDUP_REMOVED lines=80> */
.L_x_115:
[----:B------:R-:W-:Y:S05]  /*7bf0*/  BSYNC.RECONVERGENT B0 ;  /* 0x0000000000007941 */ /* 0x000fea0003800200 */
.L_x_114:
        /* <DEDUP_REMOVED lines=19> */
.L_x_119:
[----:B------:R-:W-:Y:S05]  /*7d30*/  BSYNC B0 ;  /* 0x0000000000007941 */ /* 0x000fea0003800000 */
.L_x_118:
[----:B------:R-:W-:Y:S11]  /*7d40*/  ISETP.NE.AND P0, PT, R82, RZ, PT ;  /* 0x000000ff5200720c */ /* 0x000ff60003f05270 */
[----:B------:R-:W-:Y:S02]  /*7d50*/  @!UPT UIADD3 URZ, UPT, UPT, URZ, URZ, URZ ;  /* 0x000000fffffff290 */ /* 0x000fe4000fffe0ff */
[----:B------:R2:W4:Y:S01]  /*7d60*/  @P0 LDS R34, [R4] ;  /* 0x0000000004220984 */ /* 0x0005220000000800 */
[C---:B-1----:R-:W-:Y:S01]  /*7d70*/  @P0 IMAD R3, R80.reuse, 0x2000, R69 ;  /* 0x0000200050030824 */ /* 0x042fe200078e0245 */
[----:B------:R-:W-:Y:S02]  /*7d80*/  @P0 LEA R80, R80, R74, 0xd ;  /* 0x0000004a50500211 */ /* 0x000fe400078e68ff */
        /* <DEDUP_REMOVED lines=15> */
.L_x_117:
[----:B------:R-:W-:Y:S05]  /*7e80*/  BSYNC B1 ;  /* 0x0000000000017941 */ /* 0x000fea0003800000 */
.L_x_116:
        /* <DEDUP_REMOVED lines=21> */
.L_x_121:
[----:B------:R-:W-:Y:S01]  /*7fe0*/  ISETP.NE.AND P0, PT, R72, RZ, PT ;  /* 0x000000ff4800720c */ /* 0x000fe20003f05270 */
[----:B------:R-:W-:Y:S05]  /*7ff0*/  WARPSYNC.ALL ;  /* 0x0000000000007948 */ /* 0x000fea0003800000 */
[----:B------:R-:W-:Y:S01]  /*8000*/  R2UR UR4, R33 ;  /* 0x00000000210472ca */ /* 0x000fe200000e0000 */
[----:B------:R-:W-:Y:S01]  /*8010*/  BSSY.RECONVERGENT B0, `(.L_x_122) ;  /* 0x0000057000007945 */ /* 0x000fe20003800200 */
[----:B------:R-:W-:Y:S11]  /*8020*/  R2UR UR5, R79 ;  /* 0x000000004f0572ca */ /* 0x000ff600000e0000 */
[----:B-1----:R-:W1:Y:S01]  /*8030*/  LDTM.x16 R4, tmem[UR4+0x30] ;  /* 0x00003004000479ee */ /* 0x002e620008240000 */
[----:B------:R-:W-:Y:S01]  /*8040*/  NOP ;  /* 0x0000000000007918 */ /* 0x000fe20000000000 */
[----:B------:R-:W-:Y:S04]  /*8050*/  UIADD3 UR5, UPT, UPT, UR5, 0x120, URZ ;  /* 0x0000012005057890 */ /* 0x000fe8000fffe0ff */
[----:B------:R-:W-:Y:S09]  /*8060*/  UPRMT UR5, UR37, 0x654, UR5 ;  /* 0x0000065425057896 */ /* 0x000ff20008000005 */
[----:B-1----:R-:W-:Y:S01]  /*8070*/  SYNCS.ARRIVE.TRANS64.RED.A1T0 RZ, [UR5], RZ ;  /* 0x000000ffffff79a7 */ /* 0x002fe20008100405 */
[C---:B------:R-:W-:Y:S01]  /*8080*/  FMUL R4, R32.reuse, R4 ;  /* 0x0000000420047220 */ /* 0x040fe20000400000 */
        /* <DEDUP_REMOVED lines=79> */
.L_x_123:
[----:B------:R-:W-:Y:S05]  /*8580*/  BSYNC.RECONVERGENT B0 ;  /* 0x0000000000007941 */ /* 0x000fea0003800200 */
.L_x_122:
[----:B------:R-:W-:Y:S01]  /*8590*/  BAR.SYNC.DEFER_BLOCKING 0x1, 0x80 ;  /* 0x0042000000007b1d */ /* 0x000fe20000010000 */
[----:B------:R-:W-:Y:S01]  /*85a0*/  UISETP.NE.AND UP0, UPT, UR49, -0x4, UPT ;  /* 0xfffffffc3100788c */ /* 0x000fe2000bf05270 */
[----:B------:R-:W-:Y:S08]  /*85b0*/  IADD3 R0, PT, PT, R30, 0x1, RZ ;  /* 0x000000011e007810 */ /* 0x000ff00007ffe0ff */
[----:B------:R-:W-:Y:S05]  /*85c0*/  BRA.U !UP0, `(.L_x_124) ;  /* 0x0000000108287547 */ /* 0x000fea000b800000 */
[----:B------:R-:W-:Y:S01]  /*85d0*/  ISETP.NE.AND P0, PT, R77, RZ, PT ;  /* 0x000000ff4d00720c */ /* 0x000fe20003f05270 */
[----:B-1----:R-:W-:Y:S01]  /*85e0*/  IMAD.U32 R4, RZ, RZ, UR51 ;  /* 0x00000033ff047e24 */ /* 0x002fe2000f8e00ff */
[----:B------:R-:W-:Y:S01]  /*85f0*/  UIADD3 UR51, UPT, UPT, UR51, 0x1, URZ ;  /* 0x0000000133337890 */ /* 0x000fe2000fffe0ff */
[----:B------:R-:W-:Y:S03]  /*8600*/  IMAD.U32 R3, RZ, RZ, UR37 ;  /* 0x00000025ff037e24 */ /* 0x000fe6000f8e00ff */
[----:B------:R-:W-:Y:S04]  /*8610*/  UISETP.NE.AND UP0, UPT, UR51, 0x4, UPT ;  /* 0x000000043300788c */ /* 0x000fe8000bf05270 */
[----:B------:R-:W-:Y:S03]  /*8620*/  USEL UR51, UR51, URZ, UP0 ;  /* 0x000000ff33337287 */ /* 0x000fe60008000000 */
[----:B------:R-:W-:Y:S05]  /*8630*/  @P0 LEA R4, R4, UR48, 0x3 ;  /* 0x0000003004040c11 */ /* 0x000fea000f8e18ff */
[----:B------:R-:W-:Y:S05]  /*8640*/  @P0 VIADD R4, R4, 0xc0 ;  /* 0x000000c004040836 */ /* 0x000fea0000000000 */
[----:B------:R-:W-:Y:S04]  /*8650*/  @P0 PRMT R3, R3, 0x654, R4 ;  /* 0x0000065403030816 */ /* 0x000fe80000000004 */
[----:B------:R2:W-:Y:S03]  /*8660*/  @P0 SYNCS.ARRIVE.TRANS64.RED.A1T0 RZ, [R3+URZ], RZ ;  /* 0x000000ff03ff09a7 */ /* 0x0005e600081004ff */
.L_x_124:
[----:B------:R-:W-:Y:S01]  /*8670*/  ISETP.NE.AND P2, PT, R73, RZ, PT ;  /* 0x000000ff4900720c */ /* 0x000fe20003f45270 */
[----:B--2---:R-:W-:Y:S01]  /*8680*/  IMAD.IADD R3, R29, 0x1, R58 ;  /* 0x000000011d037824 */ /* 0x004fe200078e023a */
[----:B------:R-:W-:Y:S01]  /*8690*/  ISETP.NE.AND P0, PT, R76, 0x2, PT ;  /* 0x000000024c00780c */ /* 0x000fe20003f05270 */
[----:B------:R-:W-:Y:S01]  /*86a0*/  UIADD3 UR49, UPT, UPT, UR49, 0x4, URZ ;  /* 0x0000000431317890 */ /* 0x000fe2000fffe0ff */
[----:B------:R-:W-:Y:S01]  /*86b0*/  ISETP.NE.AND P1, PT, R0, 0x2, PT ;  /* 0x000000020000780c */ /* 0x000fe20003f25270 */
[----:B------:R-:W-:Y:S01]  /*86c0*/  IMAD.IADD R33, R27, 0x1, R51 ;  /* 0x000000011b217824 */ /* 0x000fe200078e0233 */
[----:B------:R-:W-:Y:S02]  /*86d0*/  R2UR UR11, R3 ;  /* 0x00000000030b72ca */ /* 0x000fe400000e0000 */
[----:B------:R-:W-:Y:S02]  /*86e0*/  SEL R3, RZ, 0x1, P0 ;  /* 0x00000001ff037807 */ /* 0x000fe40000000000 */
[----:B-1----:R-:W-:Y:S02]  /*86f0*/  SEL R4, RZ, 0x1, P1 ;  /* 0x00000001ff047807 */ /* 0x002fe40000800000 */
[----:B------:R-:W-:Y:S02]  /*8700*/  LOP3.LUT R66, R66, R3, RZ, 0x3c, !PT ;  /* 0x0000000342427212 */ /* 0x000fe400078e3cff */
[----:B------:R-:W-:Y:S02]  /*8710*/  @P2 R2UR UR36, R65 ;  /* 0x00000000412422ca */ /* 0x000fe400000e0000 */
[----:B------:R-:W-:Y:S02]  /*8720*/  LOP3.LUT R67, R67, R4, RZ, 0x3c, !PT ;  /* 0x0000000443437212 */ /* 0x000fe400078e3cff */
[----:B------:R-:W-:Y:S02]  /*8730*/  SEL R76, R76, RZ, P0 ;  /* 0x000000ff4c4c7207 */ /* 0x000fe40000000000 */
[----:B------:R-:W-:Y:S01]  /*8740*/  SEL R30, R0, RZ, P1 ;  /* 0x000000ff001e7207 */ /* 0x000fe20000800000 */
[----:B------:R-:W-:Y:S08]  /*8750*/  @P2 BRA `(.L_x_125) ;  /* 0xffffffc800d42947 */ /* 0x000ff0000383ffff */
[----:B------:R-:W-:-:S09]  /*8760*/  UISETP.NE.AND UP0, UPT, UR50, URZ, UPT ;  /* 0x000000ff3200728c */ /* 0x000fd2000bf05270 */
[----:B------:R-:W-:Y:S05]  /*8770*/  BRA.U !UP0, `(.L_x_126) ;  /* 0x0000000108487547 */ /* 0x000fea000b800000 */
[----:B------:R-:W1:Y:S02]  /*8780*/  LDCU.64 UR4, c[0x0][0xa90] ;  /* 0x00015200ff0477ac */ /* 0x000e640008000a00 */
[----:B-1----:R-:W-:-:S04]  /*8790*/  UISETP.NE.U32.AND UP0, UPT, UR4, URZ, UPT ;  /* 0x000000ff0400728c */ /* 0x002fc8000bf05070 */
[----:B------:R-:W-:-:S09]  /*87a0*/  UISETP.NE.AND.EX UP0, UPT, UR5, URZ, UPT, UP0 ;  /* 0x000000ff0500728c */ /* 0x000fd2000bf05300 */
[----:B------:R-:W-:Y:S05]  /*87b0*/  BRA.U UP0, `(.L_x_127) ;  /* 0x00000001000c7547 */ /* 0x000fea000b800000 */
[----:B------:R-:W-:-:S13]  /*87c0*/  FSETP.NEU.AND P0, PT, R35, RZ, PT ;  /* 0x000000ff2300720b */ /* 0x000fda0003f0d000 */
[----:B------:R-:W-:Y:S05]  /*87d0*/  @!P0 EXIT ;  /* 0x000000000000894d */ /* 0x000fea0003800000 */
[----:B------:R-:W-:Y:S05]  /*87e0*/  BRA `(.L_x_126) ;  /* 0x00000000002c7947 */ /* 0x000fea0003800000 */
.L_x_127:
[----:B------:R-:W-:Y:S01]  /*87f0*/  ISETP.NE.AND P0, PT, R75, RZ, PT ;  /* 0x000000ff4b00720c */ /* 0x000fe20003f05270 */
[----:B------:R-:W-:-:S12]  /*8800*/  BSSY.RECONVERGENT B0, `(.L_x_126) ;  /* 0x0000009000007945 */ /* 0x000fd80003800200 */
[----:B------:R-:W-:Y:S05]  /*8810*/  @P0 BRA `(.L_x_128) ;  /* 0x0000000000140947 */ /* 0x000fea0003800000 */
[----:B------:R-:W1:Y:S02]  /*8820*/  LDCU.64 UR4, c[0x0][0xa88] ;  /* 0x00015100ff0477ac */ /* 0x000e640008000a00 */
[----:B-1----:R-:W-:-:S04]  /*8830*/  ISETP.NE.U32.AND P0, PT, RZ, UR4, PT ;  /* 0x00000004ff007c0c */ /* 0x002fc8000bf05070 */
[----:B------:R-:W-:-:S13]  /*8840*/  ISETP.NE.AND.EX P0, PT, RZ, UR5, PT, P0 ;  /* 0x00000005ff007c0c */ /* 0x000fda000bf05300 */
[----:B------:R-:W-:Y:S05]  /*8850*/  @!P0 EXIT ;  /* 0x000000000000894d */ /* 0x000fea0003800000 */
[----:B------:R-:W-:Y:S05]  /*8860*/  BRA `(.L_x_129) ;  /* 0x0000000000087947 */ /* 0x000fea0003800000 */
.L_x_128:
[----:B------:R-:W-:-:S13]  /*8870*/  FSETP.NEU.AND P0, PT, R35, RZ, PT ;  /* 0x000000ff2300720b */ /* 0x000fda0003f0d000 */
[----:B------:R-:W-:Y:S05]  /*8880*/  @!P0 EXIT ;  /* 0x000000000000894d */ /* 0x000fea0003800000 */
.L_x_129:
[----:B------:R-:W-:Y:S05]  /*8890*/  BSYNC.RECONVERGENT B0 ;  /* 0x0000000000007941 */ /* 0x000fea0003800200 */
.L_x_126:
[----:B------:R-:W-:Y:S01]  /*88a0*/  ULEA UR4, UR51, UR48, 0x3 ;  /* 0x0000003033047291 */ /* 0x000fe2000f8e18ff */
[----:B------:R-:W-:-:S04]  /*88b0*/  DEPBAR.LE SB0, 0x0 ;  /* 0x000080000000791a */ /* 0x000fc80000000000 */
[----:B------:R-:W-:-:S04]  /*88c0*/  UIADD3 UR4, UPT, UPT, UR4, 0xc0, URZ ;  /* 0x000000c004047890 */ /* 0x000fc8000fffe0ff */
[----:B------:R-:W-:-:S09]  /*88d0*/  UPRMT UR4, UR37, 0x654, UR4 ;  /* 0x0000065425047896 */ /* 0x000fd20008000004 */
[----:B------:R-:W-:Y:S01]  /*88e0*/  SYNCS.ARRIVE.TRANS64.RED.A1T0 RZ, [UR4], RZ ;  /* 0x000000ffffff79a7 */ /* 0x000fe20008100404 */
[----:B------:R-:W-:Y:S05]  /*88f0*/  EXIT ;  /* 0x000000000000794d */ /* 0x000fea0003800000 */
.L_x_20:
[----:B----4-:R4:W1:Y:S02]  /*8900*/  SYNCS.PHASECHK.TRANS64.TRYWAIT P0, [R4+URZ+0x140], R5 ;  /* 0x00014005040075a7 */ /* 0x01086400080011ff */
[----:B-1----:R-:W-:Y:S05]  /*8910*/  @!P0 NANOSLEEP.SYNCS 0x989680 ;  /* 0x009896800000895d */ /* 0x002fea0003900000 */
[----:B------:R-:W1:Y:S02]  /*8920*/  @!P0 SYNCS.PHASECHK.TRANS64 P0, [R4+URZ+0x140], R5 ;  /* 0x00014005040085a7 */ /* 0x000e6400080010ff */
[----:B-1----:R-:W-:Y:S05]  /*8930*/  @!P0 BRA `(.L_x_20) ;  /* 0xfffffffc00f08947 */ /* 0x002fea000383ffff */
[----:B------:R-:W-:Y:S05]  /*8940*/  BRA `(.L_x_130) ;  /* 0xffffff8c00507947 */ /* 0x000fea000383ffff */
.L_x_23:
[----:B------:R-:W-:-:S07]  /*8950*/  MOV R4, UR33 ;  /* 0x0000002100047c02 */ /* 0x000fce0008000f00 */
.L_x_131:
[----:B-1----:R1:W2:Y:S02]  /*8960*/  SYNCS.PHASECHK.TRANS64.TRYWAIT P0, [R4+URZ+0x50], R5 ;  /* 0x00005005040075a7 */ /* 0x0022a400080011ff */
[----:B--2---:R-:W-:Y:S05]  /*8970*/  @!P0 NANOSLEEP.SYNCS 0x989680 ;  /* 0x009896800000895d */ /* 0x004fea0003900000 */
[----:B------:R-:W2:Y:S02]  /*8980*/  @!P0 SYNCS.PHASECHK.TRANS64 P0, [R4+URZ+0x50], R5 ;  /* 0x00005005040085a7 */ /* 0x000ea400080010ff */
[----:B--2---:R-:W-:Y:S05]  /*8990*/  @!P0 BRA `(.L_x_131) ;  /* 0xfffffffc00f08947 */ /* 0x004fea000383ffff */
[----:B------:R-:W-:Y:S05]  /*89a0*/  BRA `(.L_x_22) ;  /* 0xffffff8c00b07947 */ /* 0x000fea000383ffff */
.L_x_26:
[----:B-1----:R1:W2:Y:S02]  /*89b0*/  SYNCS.PHASECHK.TRANS64.TRYWAIT P0, [R8+URZ+0xf0], R5 ;  /* 0x0000f005080075a7 */ /* 0x0022a400080011ff */
[----:B--2---:R-:W-:Y:S05]  /*89c0*/  @!P0 NANOSLEEP.SYNCS 0x989680 ;  /* 0x009896800000895d */ /* 0x004fea0003900000 */
[----:B------:R-:W2:Y:S02]  /*89d0*/  @!P0 SYNCS.PHASECHK.TRANS64 P0, [R8+URZ+0xf0], R5 ;  /* 0x0000f005080085a7 */ /* 0x000ea400080010ff */
[----:B--2---:R-:W-:Y:S05]  /*89e0*/  @!P0 BRA `(.L_x_26) ;  /* 0xfffffffc00f08947 */ /* 0x004fea000383ffff */
[----:B------:R-:W-:Y:S05]  /*89f0*/  BRA `(.L_x_132) ;  /* 0xffffff9000507947 */ /* 0x000fea000383ffff */
.L_x_30:
[----:B------:R-:W-:-:S07]  /*8a00*/  MOV R0, UR4 ;  /* 0x0000000400007c02 */ /* 0x000fce0008000f00 */
.L_x_133:
[----:B-1----:R1:W2:Y:S02]  /*8a10*/  SYNCS.PHASECHK.TRANS64.TRYWAIT P0, [R0+URZ], R3 ;  /* 0x00000003000075a7 */ /* 0x0022a400080011ff */
[----:B--2---:R-:W-:Y:S05]  /*8a20*/  @!P0 NANOSLEEP.SYNCS 0x989680 ;  /* 0x009896800000895d */ /* 0x004fea0003900000 */
[----:B------:R-:W2:Y:S02]  /*8a30*/  @!P0 SYNCS.PHASECHK.TRANS64 P0, [R0+URZ], R3 ;  /* 0x00000003000085a7 */ /* 0x000ea400080010ff */
[----:B--2---:R-:W-:Y:S05]  /*8a40*/  @!P0 BRA `(.L_x_133) ;  /* 0xfffffffc00f08947 */ /* 0x004fea000383ffff */
[----:B------:R-:W-:Y:S05]  /*8a50*/  BRA `(.L_x_134) ;  /* 0xffffff9400c47947 */ /* 0x000fea000383ffff */
.L_x_31:
[----:B------:R-:W-:-:S07]  /*8a60*/  MOV R0, UR4 ;  /* 0x0000000400007c02 */ /* 0x000fce0008000f00 */
.L_x_135:
[----:B-1----:R1:W2:Y:S02]  /*8a70*/  SYNCS.PHASECHK.TRANS64.TRYWAIT P0, [R0+URZ], R3 ;  /* 0x00000003000075a7 */ /* 0x0022a400080011ff */
[----:B--2---:R-:W-:Y:S05]  /*8a80*/  @!P0 NANOSLEEP.SYNCS 0x989680 ;  /* 0x009896800000895d */ /* 0x004fea0003900000 */
[----:B------:R-:W2:Y:S02]  /*8a90*/  @!P0 SYNCS.PHASECHK.TRANS64 P0, [R0+URZ], R3 ;  /* 0x00000003000085a7 */ /* 0x000ea400080010ff */
[----:B--2---:R-:W-:Y:S05]  /*8aa0*/  @!P0 BRA `(.L_x_135) ;  /* 0xfffffffc00f08947 */ /* 0x004fea000383ffff */
[----:B------:R-:W-:Y:S05]  /*8ab0*/  BRA `(.L_x_136) ;  /* 0xffffff9400d07947 */ /* 0x000fea000383ffff */
.L_x_32:
[----:B------:R-:W-:-:S07]  /*8ac0*/  MOV R0, UR4 ;  /* 0x0000000400007c02 */ /* 0x000fce0008000f00 */
.L_x_137:
[----:B-1----:R1:W2:Y:S02]  /*8ad0*/  SYNCS.PHASECHK.TRANS64.TRYWAIT P0, [R0+URZ], R3 ;  /* 0x00000003000075a7 */ /* 0x0022a400080011ff */
[----:B--2---:R-:W-:Y:S05]  /*8ae0*/  @!P0 NANOSLEEP.SYNCS 0x989680 ;  /* 0x009896800000895d */ /* 0x004fea0003900000 */
[----:B------:R-:W2:Y:S02]  /*8af0*/  @!P0 SYNCS.PHASECHK.TRANS64 P0, [R0+URZ], R3 ;  /* 0x00000003000085a7 */ /* 0x000ea400080010ff */
[----:B--2---:R-:W-:Y:S05]  /*8b00*/  @!P0 BRA `(.L_x_137) ;  /* 0xfffffffc00f08947 */ /* 0x004fea000383ffff */
[----:B------:R-:W-:Y:S05]  /*8b10*/  BRA `(.L_x_138) ;  /* 0xffffff9400dc7947 */ /* 0x000fea000383ffff */
.L_x_33:
[----:B------:R-:W-:-:S07]  /*8b20*/  MOV R0, UR4 ;  /* 0x0000000400007c02 */ /* 0x000fce0008000f00 */
.L_x_139:
[----:B-1----:R1:W2:Y:S02]  /*8b30*/  SYNCS.PHASECHK.TRANS64.TRYWAIT P0, [R0+URZ], R3 ;  /* 0x00000003000075a7 */ /* 0x0022a400080011ff */
[----:B--2---:R-:W-:Y:S05]  /*8b40*/  @!P0 NANOSLEEP.SYNCS 0x989680 ;  /* 0x009896800000895d */ /* 0x004fea0003900000 */
[----:B------:R-:W2:Y:S02]  /*8b50*/  @!P0 SYNCS.PHASECHK.TRANS64 P0, [R0+URZ], R3 ;  /* 0x00000003000085a7 */ /* 0x000ea400080010ff */
[----:B--2---:R-:W-:Y:S05]  /*8b60*/  @!P0 BRA `(.L_x_139) ;  /* 0xfffffffc00f08947 */ /* 0x004fea000383ffff */
[----:B------:R-:W-:Y:S05]  /*8b70*/  BRA `(.L_x_140) ;  /* 0xffffff9400e87947 */ /* 0x000fea000383ffff */
.L_x_34:
[----:B------:R-:W-:-:S07]  /*8b80*/  MOV R0, UR4 ;  /* 0x0000000400007c02 */ /* 0x000fce0008000f00 */
.L_x_141:
[----:B-1----:R1:W2:Y:S02]  /*8b90*/  SYNCS.PHASECHK.TRANS64.TRYWAIT P0, [R0+URZ], R3 ;  /* 0x00000003000075a7 */ /* 0x0022a400080011ff */
[----:B--2---:R-:W-:Y:S05]  /*8ba0*/  @!P0 NANOSLEEP.SYNCS 0x989680 ;  /* 0x009896800000895d */ /* 0x004fea0003900000 */
[----:B------:R-:W2:Y:S02]  /*8bb0*/  @!P0 SYNCS.PHASECHK.TRANS64 P0, [R0+URZ], R3 ;  /* 0x00000003000085a7 */ /* 0x000ea400080010ff */
[----:B--2---:R-:W-:Y:S05]  /*8bc0*/  @!P0 BRA `(.L_x_141) ;  /* 0xfffffffc00f08947 */ /* 0x004fea000383ffff */
[----:B------:R-:W-:Y:S05]  /*8bd0*/  BRA `(.L_x_142) ;  /* 0xffffff9400f47947 */ /* 0x000fea000383ffff */
.L_x_35:
[----:B------:R-:W-:-:S07]  /*8be0*/  MOV R0, UR4 ;  /* 0x0000000400007c02 */ /* 0x000fce0008000f00 */
.L_x_143:
[----:B-1----:R1:W2:Y:S02]  /*8bf0*/  SYNCS.PHASECHK.TRANS64.TRYWAIT P0, [R0+URZ], R3 ;  /* 0x00000003000075a7 */ /* 0x0022a400080011ff */
[----:B--2---:R-:W-:Y:S05]  /*8c00*/  @!P0 NANOSLEEP.SYNCS 0x989680 ;  /* 0x009896800000895d */ /* 0x004fea0003900000 */
[----:B------:R-:W2:Y:S02]  /*8c10*/  @!P0 SYNCS.PHASECHK.TRANS64 P0, [R0+URZ], R3 ;  /* 0x00000003000085a7 */ /* 0x000ea400080010ff */
[----:B--2---:R-:W-:Y:S05]  /*8c20*/  @!P0 BRA `(.L_x_143) ;  /* 0xfffffffc00f08947 */ /* 0x004fea000383ffff */
[----:B------:R-:W-:Y:S05]  /*8c30*/  BRA `(.L_x_144) ;  /* 0xffffff9800007947 */ /* 0x000fea000383ffff */
.L_x_36:
[----:B------:R-:W-:-:S07]  /*8c40*/  MOV R0, UR4 ;  /* 0x0000000400007c02 */ /* 0x000fce0008000f00 */
.L_x_145:
[----:B-1----:R1:W2:Y:S02]  /*8c50*/  SYNCS.PHASECHK.TRANS64.TRYWAIT P0, [R0+URZ], R3 ;  /* 0x00000003000075a7 */ /* 0x0022a400080011ff */
[----:B--2---:R-:W-:Y:S05]  /*8c60*/  @!P0 NANOSLEEP.SYNCS 0x989680 ;  /* 0x009896800000895d */ /* 0x004fea0003900000 */
[----:B------:R-:W2:Y:S02]  /*8c70*/  @!P0 SYNCS.PHASECHK.TRANS64 P0, [R0+URZ], R3 ;  /* 0x00000003000085a7 */ /* 0x000ea400080010ff */
[----:B--2---:R-:W-:Y:S05]  /*8c80*/  @!P0 BRA `(.L_x_145) ;  /* 0xfffffffc00f08947 */ /* 0x004fea000383ffff */
[----:B------:R-:W-:Y:S05]  /*8c90*/  BRA `(.L_x_146) ;  /* 0xffffff98000c7947 */ /* 0x000fea000383ffff */
.L_x_37:
[----:B------:R-:W-:-:S07]  /*8ca0*/  MOV R0, UR4 ;  /* 0x0000000400007c02 */ /* 0x000fce0008000f00 */
.L_x_147:
[----:B-1----:R1:W2:Y:S02]  /*8cb0*/  SYNCS.PHASECHK.TRANS64.TRYWAIT P0, [R0+URZ], R3 ;  /* 0x00000003000075a7 */ /* 0x0022a400080011ff */
[----:B--2---:R-:W-:Y:S05]  /*8cc0*/  @!P0 NANOSLEEP.SYNCS 0x989680 ;  /* 0x009896800000895d */ /* 0x004fea0003900000 */
[----:B------:R-:W2:Y:S02]  /*8cd0*/  @!P0 SYNCS.PHASECHK.TRANS64 P0, [R0+URZ], R3 ;  /* 0x00000003000085a7 */ /* 0x000ea400080010ff */
[----:B--2---:R-:W-:Y:S05]  /*8ce0*/  @!P0 BRA `(.L_x_147) ;  /* 0xfffffffc00f08947 */ /* 0x004fea000383ffff */
[----:B------:R-:W-:Y:S05]  /*8cf0*/  BRA `(.L_x_148) ;  /* 0xffffff9800187947 */ /* 0x000fea000383ffff */
.L_x_38:
[----:B------:R-:W-:-:S07]  /*8d00*/  MOV R0, UR4 ;  /* 0x0000000400007c02 */ /* 0x000fce0008000f00 */
.L_x_149:
[----:B-1----:R1:W2:Y:S02]  /*8d10*/  SYNCS.PHASECHK.TRANS64.TRYWAIT P0, [R0+URZ], R3 ;  /* 0x00000003000075a7 */ /* 0x0022a400080011ff */
[----:B--2---:R-:W-:Y:S05]  /*8d20*/  @!P0 NANOSLEEP.SYNCS 0x989680 ;  /* 0x009896800000895d */ /* 0x004fea0003900000 */
[----:B------:R-:W2:Y:S02]  /*8d30*/  @!P0 SYNCS.PHASECHK.TRANS64 P0, [R0+URZ], R3 ;  /* 0x00000003000085a7 */ /* 0x000ea400080010ff */
[----:B--2---:R-:W-:Y:S05]  /*8d40*/  @!P0 BRA `(.L_x_149) ;  /* 0xfffffffc00f08947 */ /* 0x004fea000383ffff */
[----:B------:R-:W-:Y:S05]  /*8d50*/  BRA `(.L_x_150) ;  /* 0xffffff9800247947 */ /* 0x000fea000383ffff */
.L_x_41:
[----:B-1----:R1:W2:Y:S02]  /*8d60*/  SYNCS.PHASECHK.TRANS64.TRYWAIT P0, [R0+URZ+0x130], R9 ;  /* 0x00013009000075a7 */ /* 0x0022a400080011ff */
[----:B--2---:R-:W-:Y:S05]  /*8d70*/  @!P0 NANOSLEEP.SYNCS 0x989680 ;  /* 0x009896800000895d */ /* 0x004fea0003900000 */
[----:B------:R-:W2:Y:S02]  /*8d80*/  @!P0 SYNCS.PHASECHK.TRANS64 P0, [R0+URZ+0x130], R9 ;  /* 0x00013009000085a7 */ /* 0x000ea400080010ff */
[----:B--2---:R-:W-:Y:S05]  /*8d90*/  @!P0 BRA `(.L_x_41) ;  /* 0xfffffffc00f08947 */ /* 0x004fea000383ffff */
[----:B------:R-:W-:Y:S05]  /*8da0*/  BRA `(.L_x_151) ;  /* 0xffffff9800847947 */ /* 0x000fea000383ffff */
.L_x_42:
[----:B------:R-:W-:-:S07]  /*8db0*/  MOV R0, UR5 ;  /* 0x0000000500007c02 */ /* 0x000fce0008000f00 */
.L_x_152:
[----:B-1----:R1:W2:Y:S02]  /*8dc0*/  SYNCS.PHASECHK.TRANS64.TRYWAIT P0, [R0+URZ+0x100], R11 ;  /* 0x0001000b000075a7 */ /* 0x0022a400080011ff */
[----:B--2---:R-:W-:Y:S05]  /*8dd0*/  @!P0 NANOSLEEP.SYNCS 0x989680 ;  /* 0x009896800000895d */ /* 0x004fea0003900000 */
[----:B------:R-:W2:Y:S02]  /*8de0*/  @!P0 SYNCS.PHASECHK.TRANS64 P0, [R0+URZ+0x100], R11 ;  /* 0x0001000b000085a7 */ /* 0x000ea400080010ff */
[----:B--2---:R-:W-:Y:S05]  /*8df0*/  @!P0 BRA `(.L_x_152) ;  /* 0xfffffffc00f08947 */ /* 0x004fea000383ffff */
[----:B------:R-:W-:Y:S05]  /*8e00*/  BRA `(.L_x_153) ;  /* 0xffffff9800947947 */ /* 0x000fea000383ffff */
.L_x_43:
[----:B-1----:R1:W2:Y:S02]  /*8e10*/  SYNCS.PHASECHK.TRANS64.TRYWAIT P1, [R0+URZ+0xf0], R9 ;  /* 0x0000f009000075a7 */ /* 0x0022a400080211ff */
[----:B--2---:R-:W-:Y:S05]  /*8e20*/  @!P1 NANOSLEEP.SYNCS 0x989680 ;  /* 0x009896800000995d */ /* 0x004fea0003900000 */
[----:B------:R-:W2:Y:S02]  /*8e30*/  @!P1 SYNCS.PHASECHK.TRANS64 P1, [R0+URZ+0xf0], R9 ;  /* 0x0000f009000095a7 */ /* 0x000ea400080210ff */
[----:B--2---:R-:W-:Y:S05]  /*8e40*/  @!P1 BRA `(.L_x_43) ;  /* 0xfffffffc00f09947 */ /* 0x004fea000383ffff */
[----:B------:R-:W-:Y:S05]  /*8e50*/  BRA `(.L_x_154) ;  /* 0xffffff9800c47947 */ /* 0x000fea000383ffff */
.L_x_46:
[----:B------:R-:W-:-:S07]  /*8e60*/  MOV R0, UR5 ;  /* 0x0000000500007c02 */ /* 0x000fce0008000f00 */
.L_x_155:
[----:B-1----:R1:W2:Y:S02]  /*8e70*/  SYNCS.PHASECHK.TRANS64.TRYWAIT P0, [R0+URZ+0x100], R3 ;  /* 0x00010003000075a7 */ /* 0x0022a400080011ff */
[----:B--2---:R-:W-:Y:S05]  /*8e80*/  @!P0 NANOSLEEP.SYNCS 0x989680 ;  /* 0x009896800000895d */ /* 0x004fea0003900000 */
[----:B------:R-:W2:Y:S02]  /*8e90*/  @!P0 SYNCS.PHASECHK.TRANS64 P0, [R0+URZ+0x100], R3 ;  /* 0x00010003000085a7 */ /* 0x000ea400080010ff */
[----:B--2---:R-:W-:Y:S05]  /*8ea0*/  @!P0 BRA `(.L_x_155) ;  /* 0xfffffffc00f08947 */ /* 0x004fea000383ffff */
[----:B------:R-:W-:Y:S05]  /*8eb0*/  BRA `(.L_x_45) ;  /* 0xffffff9c00187947 */ /* 0x000fea000383ffff */
.L_x_53:
[----:B-1----:R1:W2:Y:S02]  /*8ec0*/  SYNCS.PHASECHK.TRANS64.TRYWAIT P1, [R0+URZ+0xf0], R5 ;  /* 0x0000f005000075a7 */ /* 0x0022a400080211ff */
[----:B--2---:R-:W-:Y:S05]  /*8ed0*/  @!P1 NANOSLEEP.SYNCS 0x989680 ;  /* 0x009896800000995d */ /* 0x004fea0003900000 */
[----:B------:R-:W2:Y:S02]  /*8ee0*/  @!P1 SYNCS.PHASECHK.TRANS64 P1, [R0+URZ+0xf0], R5 ;  /* 0x0000f005000095a7 */ /* 0x000ea400080210ff */
[----:B--2---:R-:W-:Y:S05]  /*8ef0*/  @!P1 BRA `(.L_x_53) ;  /* 0xfffffffc00f09947 */ /* 0x004fea000383ffff */
[----:B------:R-:W-:Y:S05]  /*8f00*/  BRA `(.L_x_156) ;  /* 0xffffffa0007c7947 */ /* 0x000fea000383ffff */
.L_x_54:
[----:B------:R-:W-:-:S07]  /*8f10*/  MOV R3, UR7 ;  /* 0x0000000700037c02 */ /* 0x000fce0008000f00 */
.L_x_157:
[----:B-1----:R1:W2:Y:S02]  /*8f20*/  SYNCS.PHASECHK.TRANS64.TRYWAIT P0, [R3+URZ+0x120], R0 ;  /* 0x00012000030075a7 */ /* 0x0022a400080011ff */
[----:B--2---:R-:W-:Y:S05]  /*8f30*/  @!P0 NANOSLEEP.SYNCS 0x989680 ;  /* 0x009896800000895d */ /* 0x004fea0003900000 */
[----:B------:R-:W2:Y:S02]  /*8f40*/  @!P0 SYNCS.PHASECHK.TRANS64 P0, [R3+URZ+0x120], R0 ;  /* 0x00012000030085a7 */ /* 0x000ea400080010ff */
[----:B--2---:R-:W-:Y:S05]  /*8f50*/  @!P0 BRA `(.L_x_157) ;  /* 0xfffffffc00f08947 */ /* 0x004fea000383ffff */
[----:B------:R-:W-:Y:S05]  /*8f60*/  BRA `(.L_x_158) ;  /* 0xffffffa000b47947 */ /* 0x000fea000383ffff */
.L_x_57:
[----:B------:R-:W-:Y:S07]  /*8f70*/  MOV R0, UR6 ;  /* 0x0000000600007c02 */ /* 0x000fee0008000f00 */
.L_x_159:
[----:B-1----:R1:W2:Y:S02]  /*8f80*/  SYNCS.PHASECHK.TRANS64.TRYWAIT P0, [R0+URZ], R3 ;  /* 0x00000003000075a7 */ /* 0x0022a400080011ff */
[----:B--2---:R-:W-:Y:S05]  /*8f90*/  @!P0 NANOSLEEP.SYNCS 0x989680 ;  /* 0x009896800000895d */ /* 0x004fea0003900000 */
[----:B------:R-:W2:Y:S02]  /*8fa0*/  @!P0 SYNCS.PHASECHK.TRANS64 P0, [R0+URZ], R3 ;  /* 0x00000003000085a7 */ /* 0x000ea400080010ff */
[----:B--2---:R-:W-:Y:S05]  /*8fb0*/  @!P0 BRA `(.L_x_159) ;  /* 0xfffffffc00f08947 */ /* 0x004fea000383ffff */
[----:B------:R-:W-:Y:S05]  /*8fc0*/  BRA `(.L_x_56) ;  /* 0xffffffa000dc7947 */ /* 0x000fea000383ffff */
.L_x_61:
[----:B------:R-:W-:-:S07]  /*8fd0*/  MOV R0, UR6 ;  /* 0x0000000600007c02 */ /* 0x000fce0008000f00 */
.L_x_160:
[----:B---3--:R3:W4:Y:S02]  /*8fe0*/  SYNCS.PHASECHK.TRANS64.TRYWAIT P0, [R0+URZ], R3 ;  /* 0x00000003000075a7 */ /* 0x00872400080011ff */
[----:B----4-:R-:W-:Y:S05]  /*8ff0*/  @!P0 NANOSLEEP.SYNCS 0x989680 ;  /* 0x009896800000895d */ /* 0x010fea0003900000 */
[----:B------:R-:W4:Y:S02]  /*9000*/  @!P0 SYNCS.PHASECHK.TRANS64 P0, [R0+URZ], R3 ;  /* 0x00000003000085a7 */ /* 0x000f2400080010ff */
[----:B----4-:R-:W-:Y:S05]  /*9010*/  @!P0 BRA `(.L_x_160) ;  /* 0xfffffffc00f08947 */ /* 0x010fea000383ffff */
[----:B------:R-:W-:Y:S05]  /*9020*/  BRA `(.L_x_161) ;  /* 0xffffffa400f07947 */ /* 0x000fea000383ffff */
.L_x_62:
[----:B------:R-:W-:-:S07]  /*9030*/  MOV R0, UR7 ;  /* 0x0000000700007c02 */ /* 0x000fce0008000f00 */
.L_x_162:
[----:B-1----:R1:W3:Y:S02]  /*9040*/  SYNCS.PHASECHK.TRANS64.TRYWAIT P0, [R0+URZ], R3 ;  /* 0x00000003000075a7 */ /* 0x0022e400080011ff */
[----:B---3--:R-:W-:Y:S05]  /*9050*/  @!P0 NANOSLEEP.SYNCS 0x989680 ;  /* 0x009896800000895d */ /* 0x008fea0003900000 */
[----:B------:R-:W3:Y:S02]  /*9060*/  @!P0 SYNCS.PHASECHK.TRANS64 P0, [R0+URZ], R3 ;  /* 0x00000003000085a7 */ /* 0x000ee400080010ff */
[----:B---3--:R-:W-:Y:S05]  /*9070*/  @!P0 BRA `(.L_x_162) ;  /* 0xfffffffc00f08947 */ /* 0x008fea000383ffff */
[----:B------:R-:W-:Y:S05]  /*9080*/  BRA `(.L_x_163) ;  /* 0xffffffa400fc7947 */ /* 0x000fea000383ffff */
.L_x_67:
[----:B--2---:R2:W4:Y:S02]  /*9090*/  SYNCS.PHASECHK.TRANS64.TRYWAIT P0, [R0+URZ+0xf0], R3 ;  /* 0x0000f003000075a7 */ /* 0x00452400080011ff */
[----:B----4-:R-:W-:Y:S05]  /*90a0*/  @!P0 NANOSLEEP.SYNCS 0x989680 ;  /* 0x009896800000895d */ /* 0x010fea0003900000 */
[----:B------:R-:W4:Y:S02]  /*90b0*/  @!P0 SYNCS.PHASECHK.TRANS64 P0, [R0+URZ+0xf0], R3 ;  /* 0x0000f003000085a7 */ /* 0x000f2400080010ff */
[----:B----4-:R-:W-:Y:S05]  /*90c0*/  @!P0 BRA `(.L_x_67) ;  /* 0xfffffffc00f08947 */ /* 0x010fea000383ffff */
[----:B------:R-:W-:Y:S05]  /*90d0*/  BRA `(.L_x_164) ;  /* 0xffffffa800fc7947 */ /* 0x000fea000383ffff */
.L_x_70:
[----:B------:R-:W-:Y:S07]  /*90e0*/  MOV R0, UR4 ;  /* 0x0000000400007c02 */ /* 0x000fee0008000f00 */
.L_x_165:
[----:B--2---:R2:W3:Y:S02]  /*90f0*/  SYNCS.PHASECHK.TRANS64.TRYWAIT P0, [R0+URZ+0xe8], R3 ;  /* 0x0000e803000075a7 */ /* 0x0044e400080011ff */
[----:B---3--:R-:W-:Y:S05]  /*9100*/  @!P0 NANOSLEEP.SYNCS 0x989680 ;  /* 0x009896800000895d */ /* 0x008fea0003900000 */
[----:B------:R-:W3:Y:S02]  /*9110*/  @!P0 SYNCS.PHASECHK.TRANS64 P0, [R0+URZ+0xe8], R3 ;  /* 0x0000e803000085a7 */ /* 0x000ee400080010ff */
[----:B---3--:R-:W-:Y:S05]  /*9120*/  @!P0 BRA `(.L_x_165) ;  /* 0xfffffffc00f08947 */ /* 0x008fea000383ffff */
[----:B------:R-:W-:Y:S05]  /*9130*/  BRA `(.L_x_69) ;  /* 0xffffffac00dc7947 */ /* 0x000fea000383ffff */
.L_x_73:
[----:B------:R-:W-:Y:S07]  /*9140*/  MOV R0, UR4 ;  /* 0x0000000400007c02 */ /* 0x000fee0008000f00 */
.L_x_166:
[----:B-1----:R1:W2:Y:S02]  /*9150*/  SYNCS.PHASECHK.TRANS64.TRYWAIT P0, [R0+URZ+0xc0], R11 ;  /* 0x0000c00b000075a7 */ /* 0x0022a400080011ff */
[----:B--2---:R-:W-:Y:S05]  /*9160*/  @!P0 NANOSLEEP.SYNCS 0x989680 ;  /* 0x009896800000895d */ /* 0x004fea0003900000 */
[----:B------:R-:W2:Y:S02]  /*9170*/  @!P0 SYNCS.PHASECHK.TRANS64 P0, [R0+URZ+0xc0], R11 ;  /* 0x0000c00b000085a7 */ /* 0x000ea400080010ff */
[----:B--2---:R-:W-:Y:S05]  /*9180*/  @!P0 BRA `(.L_x_166) ;  /* 0xfffffffc00f08947 */ /* 0x004fea000383ffff */
[----:B------:R-:W-:Y:S05]  /*9190*/  BRA `(.L_x_167) ;  /* 0xffffffb000547947 */ /* 0x000fea000383ffff */
.L_x_74:
[----:B------:R-:W-:Y:S07]  /*91a0*/  MOV R0, UR4 ;  /* 0x0000000400007c02 */ /* 0x000fee0008000f00 */
.L_x_168:
[----:B-1----:R1:W2:Y:S02]  /*91b0*/  SYNCS.PHASECHK.TRANS64.TRYWAIT P0, [R0+URZ+0xc8], R11 ;  /* 0x0000c80b000075a7 */ /* 0x0022a400080011ff */
[----:B--2---:R-:W-:Y:S05]  /*91c0*/  @!P0 NANOSLEEP.SYNCS 0x989680 ;  /* 0x009896800000895d */ /* 0x004fea0003900000 */
[----:B------:R-:W2:Y:S02]  /*91d0*/  @!P0 SYNCS.PHASECHK.TRANS64 P0, [R0+URZ+0xc8], R11 ;  /* 0x0000c80b000085a7 */ /* 0x000ea400080010ff */
[----:B--2---:R-:W-:Y:S05]  /*91e0*/  @!P0 BRA `(.L_x_168) ;  /* 0xfffffffc00f08947 */ /* 0x004fea000383ffff */
[----:B------:R-:W-:Y:S05]  /*91f0*/  BRA `(.L_x_169) ;  /* 0xffffffb000e47947 */ /* 0x000fea000383ffff */
.L_x_75:
[----:B------:R-:W-:Y:S07]  /*9200*/  MOV R0, UR4 ;  /* 0x0000000400007c02 */ /* 0x000fee0008000f00 */
.L_x_170:
[----:B-1----:R1:W2:Y:S02]  /*9210*/  SYNCS.PHASECHK.TRANS64.TRYWAIT P0, [R0+URZ+0xd0], R11 ;  /* 0x0000d00b000075a7 */ /* 0x0022a400080011ff */
[----:B--2---:R-:W-:Y:S05]  /*9220*/  @!P0 NANOSLEEP.SYNCS 0x989680 ;  /* 0x009896800000895d */ /* 0x004fea0003900000 */
[----:B------:R-:W2:Y:S02]  /*9230*/  @!P0 SYNCS.PHASECHK.TRANS64 P0, [R0+URZ+0xd0], R11 ;  /* 0x0000d00b000085a7 */ /* 0x000ea400080010ff */
[----:B--2---:R-:W-:Y:S05]  /*9240*/  @!P0 BRA `(.L_x_170) ;  /* 0xfffffffc00f08947 */ /* 0x004fea000383ffff */
[----:B------:R-:W-:Y:S05]  /*9250*/  BRA `(.L_x_171) ;  /* 0xffffffb4007c7947 */ /* 0x000fea000383ffff */
.L_x_76:
[----:B------:R-:W-:Y:S07]  /*9260*/  MOV R0, UR4 ;  /* 0x0000000400007c02 */ /* 0x000fee0008000f00 */
.L_x_172:
[----:B-1----:R1:W2:Y:S02]  /*9270*/  SYNCS.PHASECHK.TRANS64.TRYWAIT P0, [R0+URZ+0xd8], R11 ;  /* 0x0000d80b000075a7 */ /* 0x0022a400080011ff */
[----:B--2---:R-:W-:Y:S05]  /*9280*/  @!P0 NANOSLEEP.SYNCS 0x989680 ;  /* 0x009896800000895d */ /* 0x004fea0003900000 */
[----:B------:R-:W2:Y:S02]  /*9290*/  @!P0 SYNCS.PHASECHK.TRANS64 P0, [R0+URZ+0xd8], R11 ;  /* 0x0000d80b000085a7 */ /* 0x000ea400080010ff */
[----:B--2---:R-:W-:Y:S05]  /*92a0*/  @!P0 BRA `(.L_x_172) ;  /* 0xfffffffc00f08947 */ /* 0x004fea000383ffff */
[----:B------:R-:W-:Y:S05]  /*92b0*/  BRA `(.L_x_173) ;  /* 0xffffffb800547947 */ /* 0x000fea000383ffff */
.L_x_78:
[----:B------:R-:W-:-:S07]  /*92c0*/  MOV R0, UR4 ;  /* 0x0000000400007c02 */ /* 0x000fce0008000f00 */
.L_x_174:
[----:B-1----:R1:W2:Y:S02]  /*92d0*/  SYNCS.PHASECHK.TRANS64.TRYWAIT P0, [R0+URZ+0xc0], R3 ;  /* 0x0000c003000075a7 */ /* 0x0022a400080011ff */
[----:B--2---:R-:W-:Y:S05]  /*92e0*/  @!P0 NANOSLEEP.SYNCS 0x989680 ;  /* 0x009896800000895d */ /* 0x004fea0003900000 */
[----:B------:R-:W2:Y:S02]  /*92f0*/  @!P0 SYNCS.PHASECHK.TRANS64 P0, [R0+URZ+0xc0], R3 ;  /* 0x0000c003000085a7 */ /* 0x000ea400080010ff */
[----:B--2---:R-:W-:Y:S05]  /*9300*/  @!P0 BRA `(.L_x_174) ;  /* 0xfffffffc00f08947 */ /* 0x004fea000383ffff */
[----:B------:R-:W-:Y:S05]  /*9310*/  BRA `(.L_x_175) ;  /* 0xffffffbc00187947 */ /* 0x000fea000383ffff */
.L_x_79:
[----:B-1----:R-:W-:-:S07]  /*9320*/  MOV R0, UR4 ;  /* 0x0000000400007c02 */ /* 0x002fce0008000f00 */
.L_x_176:
[----:B-1----:R1:W2:Y:S02]  /*9330*/  SYNCS.PHASECHK.TRANS64.TRYWAIT P0, [R0+URZ+0xc8], R3 ;  /* 0x0000c803000075a7 */ /* 0x0022a400080011ff */
[----:B--2---:R-:W-:Y:S05]  /*9340*/  @!P0 NANOSLEEP.SYNCS 0x989680 ;  /* 0x009896800000895d */ /* 0x004fea0003900000 */
[----:B------:R-:W2:Y:S02]  /*9350*/  @!P0 SYNCS.PHASECHK.TRANS64 P0, [R0+URZ+0xc8], R3 ;  /* 0x0000c803000085a7 */ /* 0x000ea400080010ff */
[----:B--2---:R-:W-:Y:S05]  /*9360*/  @!P0 BRA `(.L_x_176) ;  /* 0xfffffffc00f08947 */ /* 0x004fea000383ffff */
[----:B------:R-:W-:Y:S05]  /*9370*/  BRA `(.L_x_177) ;  /* 0xffffffbc00087947 */ /* 0x000fea000383ffff */
.L_x_80:
[----:B-1----:R-:W-:-:S07]  /*9380*/  MOV R0, UR4 ;  /* 0x0000000400007c02 */ /* 0x002fce0008000f00 */
.L_x_178:
[----:B-1----:R1:W2:Y:S02]  /*9390*/  SYNCS.PHASECHK.TRANS64.TRYWAIT P0, [R0+URZ+0xd0], R3 ;  /* 0x0000d003000075a7 */ /* 0x0022a400080011ff */
[----:B--2---:R-:W-:Y:S05]  /*93a0*/  @!P0 NANOSLEEP.SYNCS 0x989680 ;  /* 0x009896800000895d */ /* 0x004fea0003900000 */
[----:B------:R-:W2:Y:S02]  /*93b0*/  @!P0 SYNCS.PHASECHK.TRANS64 P0, [R0+URZ+0xd0], R3 ;  /* 0x0000d003000085a7 */ /* 0x000ea400080010ff */
[----:B--2---:R-:W-:Y:S05]  /*93c0*/  @!P0 BRA `(.L_x_178) ;  /* 0xfffffffc00f08947 */ /* 0x004fea000383ffff */
[----:B------:R-:W-:Y:S05]  /*93d0*/  BRA `(.L_x_179) ;  /* 0xffffffb800f87947 */ /* 0x000fea000383ffff */
.L_x_82:
[----:B--2---:R2:W4:Y:S02]  /*93e0*/  SYNCS.PHASECHK.TRANS64.TRYWAIT P0, [R0+URZ+0xf0], R3 ;  /* 0x0000f003000075a7 */ /* 0x00452400080011ff */
[----:B----4-:R-:W-:Y:S05]  /*93f0*/  @!P0 NANOSLEEP.SYNCS 0x989680 ;  /* 0x009896800000895d */ /* 0x010fea0003900000 */
[----:B------:R-:W4:Y:S02]  /*9400*/  @!P0 SYNCS.PHASECHK.TRANS64 P0, [R0+URZ+0xf0], R3 ;  /* 0x0000f003000085a7 */ /* 0x000f2400080010ff */
[----:B----4-:R-:W-:Y:S05]  /*9410*/  @!P0 BRA `(.L_x_82) ;  /* 0xfffffffc00f08947 */ /* 0x010fea000383ffff */
[----:B------:R-:W-:Y:S05]  /*9420*/  BRA `(.L_x_180) ;  /* 0xffffffbc00b47947 */ /* 0x000fea000383ffff */
.L_x_93:
[----:B-1----:R-:W-:Y:S04]  /*9430*/  MOV R3, UR48 ;  /* 0x0000003000037c02 */ /* 0x002fe80008000f00 */
[----:B------:R1:W3:Y:S03]  /*9440*/  SYNCS.PHASECHK.TRANS64.TRYWAIT P1, [R3+URZ+0xa0], R4 ;  /* 0x0000a004030075a7 */ /* 0x0002e600080211ff */
[----:B---3--:R-:W-:Y:S05]  /*9450*/  @!P1 NANOSLEEP.SYNCS 0x989680 ;  /* 0x009896800000995d */ /* 0x008fea0003900000 */
[----:B------:R-:W3:Y:S02]  /*9460*/  @!P1 SYNCS.PHASECHK.TRANS64 P1, [R3+URZ+0xa0], R4 ;  /* 0x0000a004030095a7 */ /* 0x000ee400080210ff */
[----:B---3--:R-:W-:Y:S05]  /*9470*/  @!P1 BRA `(.L_x_93) ;  /* 0xfffffffc00ec9947 */ /* 0x008fea000383ffff */
[----:B------:R-:W-:Y:S05]  /*9480*/  BRA `(.L_x_92) ;  /* 0xffffffc800c47947 */ /* 0x000fea000383ffff */
.L_x_95:
[----:B-1----:R1:W4:Y:S02]  /*9490*/  SYNCS.PHASECHK.TRANS64.TRYWAIT P0, [R79+URZ+0x110], R0 ;  /* 0x000110004f0075a7 */ /* 0x00232400080011ff */
[----:B----4-:R-:W-:Y:S05]  /*94a0*/  @!P0 NANOSLEEP.SYNCS 0x989680 ;  /* 0x009896800000895d */ /* 0x010fea0003900000 */
[----:B------:R-:W4:Y:S02]  /*94b0*/  @!P0 SYNCS.PHASECHK.TRANS64 P0, [R79+URZ+0x110], R0 ;  /* 0x000110004f0085a7 */ /* 0x000f2400080010ff */
[----:B----4-:R-:W-:Y:S05]  /*94c0*/  @!P0 BRA `(.L_x_95) ;  /* 0xfffffffc00f08947 */ /* 0x010fea000383ffff */
[----:B------:R-:W-:Y:S05]  /*94d0*/  BRA `(.L_x_94) ;  /* 0xffffffcc001c7947 */ /* 0x000fea000383ffff */
.L_x_104:
[----:B-1----:R1:W2:Y:S02]  /*94e0*/  SYNCS.PHASECHK.TRANS64.TRYWAIT P0, [R3+URZ+0xa0], R0 ;  /* 0x0000a000030075a7 */ /* 0x0022a400080011ff */
[----:B--2---:R-:W-:Y:S05]  /*94f0*/  @!P0 NANOSLEEP.SYNCS 0x989680 ;  /* 0x009896800000895d */ /* 0x004fea0003900000 */
[----:B------:R-:W2:Y:S02]  /*9500*/  @!P0 SYNCS.PHASECHK.TRANS64 P0, [R3+URZ+0xa0], R0 ;  /* 0x0000a000030085a7 */ /* 0x000ea400080010ff */
[----:B--2---:R-:W-:Y:S05]  /*9510*/  @!P0 BRA `(.L_x_104) ;  /* 0xfffffffc00f08947 */ /* 0x004fea000383ffff */
[----:B------:R-:W-:Y:S05]  /*9520*/  BRA `(.L_x_103) ;  /* 0xffffffd400187947 */ /* 0x000fea000383ffff */
.L_x_112:
[----:B-1----:R1:W2:Y:S02]  /*9530*/  SYNCS.PHASECHK.TRANS64.TRYWAIT P0, [R3+URZ+0xa0], R6 ;  /* 0x0000a006030075a7 */ /* 0x0022a400080011ff */
[----:B--2---:R-:W-:Y:S05]  /*9540*/  @!P0 NANOSLEEP.SYNCS 0x989680 ;  /* 0x009896800000895d */ /* 0x004fea0003900000 */
[----:B------:R-:W2:Y:S02]  /*9550*/  @!P0 SYNCS.PHASECHK.TRANS64 P0, [R3+URZ+0xa0], R6 ;  /* 0x0000a006030085a7 */ /* 0x000ea400080010ff */
[----:B--2---:R-:W-:Y:S05]  /*9560*/  @!P0 BRA `(.L_x_112) ;  /* 0xfffffffc00f08947 */ /* 0x004fea000383ffff */
[----:B------:R-:W-:Y:S05]  /*9570*/  BRA `(.L_x_111) ;  /* 0xffffffdc00787947 */ /* 0x000fea000383ffff */
.L_x_120:
[----:B-1----:R1:W2:Y:S02]  /*9580*/  SYNCS.PHASECHK.TRANS64.TRYWAIT P0, [R20+URZ+0xa0], R3 ;  /* 0x0000a003140075a7 */ /* 0x0022a400080011ff */
[----:B--2---:R-:W-:Y:S05]  /*9590*/  @!P0 NANOSLEEP.SYNCS 0x989680 ;  /* 0x009896800000895d */ /* 0x004fea0003900000 */
[----:B------:R-:W2:Y:S02]  /*95a0*/  @!P0 SYNCS.PHASECHK.TRANS64 P0, [R20+URZ+0xa0], R3 ;  /* 0x0000a003140085a7 */ /* 0x000ea400080010ff */
[----:B--2---:R-:W-:Y:S05]  /*95b0*/  @!P0 BRA `(.L_x_120) ;  /* 0xfffffffc00f08947 */ /* 0x004fea000383ffff */
[----:B------:R-:W-:Y:S05]  /*95c0*/  BRA `(.L_x_119) ;  /* 0xffffffe400d87947 */ /* 0x000fea000383ffff */
        .weak           $__internal_0_$__cuda_sm10x_tcgen05_guardrail_trap_col_being_dealloced_not_returned_by_alloc
        .type           $__internal_0_$__cuda_sm10x_tcgen05_guardrail_trap_col_being_dealloced_not_returned_by_alloc,@function
        .size           $__internal_0_$__cuda_sm10x_tcgen05_guardrail_trap_col_being_dealloced_not_returned_by_alloc,($__internal_1_$__cuda_sm10x_tcgen05_guardrail_trap_phase_invalid_during_alloc - $__internal_0_$__cuda_sm10x_tcgen05_guardrail_trap_col_being_dealloced_not_returned_by_alloc)
$__internal_0_$__cuda_sm10x_tcgen05_guardrail_trap_col_being_dealloced_not_returned_by_alloc:
[----:B------:R-:W-:Y:S05]  /*95d0*/  BPT.TRAP 0x1 ;  /* 0x000000040000795c */ /* 0x000fea0000300000 */
[----:B------:R-:W-:-:S04]  /*95e0*/  HFMA2 R3, -RZ, RZ, 0, 0 ;  /* 0x00000000ff037431 */ /* 0x000fc800000001ff */
[----:B------:R-:W-:Y:S05]  /*95f0*/  RET.REL.NODEC R2 `(_ZN7cutlass13device_kernelINS_4gemm6kernel13GemmUniversalIN4cute5tupleIJiiiiEEENS1_10collective13CollectiveMmaINS1_41MainloopSm100TmaUmmaWarpSpecializedSparseILi10ELi2ELi2ENS5_IJNS4_1CILi1EEESB_SB_EEEEENS5_IJNSA_ILi128EEENSA_ILi64EEESF_EEENS_6half_tENS5_IJNS4_6LayoutINS5_IJiNS5_IJNSA_ILi2EEEiEEEiEEENS5_IJlNS5_IJSB_SJ_EEElEEEEENSI_INS5_IJNS5_IJNS5_IJNSA_ILi8EEESJ_SP_EEEiEEENS5_IJNS5_IJNSA_ILi16EEESJ_NSA_ILi4EEEEEEiEEEiEEENS5_IJNS5_IJNS5_IJSE_SS_NSA_ILi2048EEEEEENSA_ILi16384EEEEEENS5_IJNS5_IJSB_NSA_ILi1024EEENSA_ILi32EEEEEElEEElEEEEEEEESH_NS5_IJlSB_lEEENS4_8TiledMMAINS4_8MMA_AtomIJNS4_27SM100_MMA_F16BF16_SS_SPARSEISH_SH_fLi128ELi64ELNS4_4UMMA5MajorE0ELS1D_0ELNS1C_7ScaleInE0ELS1E_0EEEEEENSI_ISC_NS5_IJNSA_ILi0EEES1H_S1H_EEEEENS5_IJNS4_10UnderscoreES1K_S1K_EEEEENS4_13SM90_TMA_LOADENS4_14ComposedLayoutINS4_7SwizzleILi2ELi4ELi3EEENS4_25smem_sparse_ptr_flag_bitsILi2ELi16EEENSI_INS5_IJNS5_IJSB_SP_EEENS5_IJSJ_S12_EEEEEENS5_IJNS5_IJS1H_SF_EEESM_EEEEEEEvNS4_8identityES1N_NS1O_INS1P_ILi3ELi4ELi3EEENS4_18smem_ptr_flag_bitsILi16EEENSI_INS5_IJSP_SF_EEENS5_IJSF_SB_EEEEEEEvS20_EENS_8epilogue10collective18CollectiveEpilogueINS29_23Sm100TmaWarpSpecializedILi4ELi2ELi16ELb1ELb0EEEJSG_NS5_IJNSI_ISE_SB_EENSI_ISS_SB_EEEEEfNS5_IJSB_llEEEfS2H_NS29_6fusion15FusionCallbacksIS2D_NS2I_17LinearCombinationIffffLNS_15FloatRoundStyleE2EEESG_S2G_JEEENS4_5SM1004TMEM4LOAD26SM100_TMEM_LOAD_32dp32b16xES1N_NS1O_INS1P_ILi2ELi5ELi2EEENS22_ILi32EEENSI_INS5_IJS12_ST_EEENS5_IJSB_S12_EEEEEEENS4_39AutoVectorizingCopyWithAssumedAlignmentILi128EEENS4_14SM90_TMA_STOREES2X_S2Z_S2Z_EEEvvEEEEvNT_6ParamsE) ;  /* 0xffffff6802807950 */ /* 0x000fea0003c3ffff */
        .weak           $__internal_1_$__cuda_sm10x_tcgen05_guardrail_trap_phase_invalid_during_alloc
        .type           $__internal_1_$__cuda_sm10x_tcgen05_guardrail_trap_phase_invalid_during_alloc,@function
        .size           $__internal_1_$__cuda_sm10x_tcgen05_guardrail_trap_phase_invalid_during_alloc,($__internal_2_$__cuda_sm10x_tcgen05_guardrail_trap_unallocated_columns_being_dealloced - $__internal_1_$__cuda_sm10x_tcgen05_guardrail_trap_phase_invalid_during_alloc)
$__internal_1_$__cuda_sm10x_tcgen05_guardrail_trap_phase_invalid_during_alloc:
[----:B------:R-:W-:Y:S05]  /*9600*/  BPT.TRAP 0x1 ;  /* 0x000000040000795c */ /* 0x000fea0000300000 */
[----:B------:R-:W-:-:S04]  /*9610*/  MOV R3, 0x0 ;  /* 0x0000000000037802 */ /* 0x000fc80000000f00 */
[----:B------:R-:W-:Y:S05]  /*9620*/  RET.REL.NODEC R2 `(_ZN7cutlass13device_kernelINS_4gemm6kernel13GemmUniversalIN4cute5tupleIJiiiiEEENS1_10collective13CollectiveMmaINS1_41MainloopSm100TmaUmmaWarpSpecializedSparseILi10ELi2ELi2ENS5_IJNS4_1CILi1EEESB_SB_EEEEENS5_IJNSA_ILi128EEENSA_ILi64EEESF_EEENS_6half_tENS5_IJNS4_6LayoutINS5_IJiNS5_IJNSA_ILi2EEEiEEEiEEENS5_IJlNS5_IJSB_SJ_EEElEEEEENSI_INS5_IJNS5_IJNS5_IJNSA_ILi8EEESJ_SP_EEEiEEENS5_IJNS5_IJNSA_ILi16EEESJ_NSA_ILi4EEEEEEiEEEiEEENS5_IJNS5_IJNS5_IJSE_SS_NSA_ILi2048EEEEEENSA_ILi16384EEEEEENS5_IJNS5_IJSB_NSA_ILi1024EEENSA_ILi32EEEEEElEEElEEEEEEEESH_NS5_IJlSB_lEEENS4_8TiledMMAINS4_8MMA_AtomIJNS4_27SM100_MMA_F16BF16_SS_SPARSEISH_SH_fLi128ELi64ELNS4_4UMMA5MajorE0ELS1D_0ELNS1C_7ScaleInE0ELS1E_0EEEEEENSI_ISC_NS5_IJNSA_ILi0EEES1H_S1H_EEEEENS5_IJNS4_10UnderscoreES1K_S1K_EEEEENS4_13SM90_TMA_LOADENS4_14ComposedLayoutINS4_7SwizzleILi2ELi4ELi3EEENS4_25smem_sparse_ptr_flag_bitsILi2ELi16EEENSI_INS5_IJNS5_IJSB_SP_EEENS5_IJSJ_S12_EEEEEENS5_IJNS5_IJS1H_SF_EEESM_EEEEEEEvNS4_8identityES1N_NS1O_INS1P_ILi3ELi4ELi3EEENS4_18smem_ptr_flag_bitsILi16EEENSI_INS5_IJSP_SF_EEENS5_IJSF_SB_EEEEEEEvS20_EENS_8epilogue10collective18CollectiveEpilogueINS29_23Sm100TmaWarpSpecializedILi4ELi2ELi16ELb1ELb0EEEJSG_NS5_IJNSI_ISE_SB_EENSI_ISS_SB_EEEEEfNS5_IJSB_llEEEfS2H_NS29_6fusion15FusionCallbacksIS2D_NS2I_17LinearCombinationIffffLNS_15FloatRoundStyleE2EEESG_S2G_JEEENS4_5SM1004TMEM4LOAD26SM100_TMEM_LOAD_32dp32b16xES1N_NS1O_INS1P_ILi2ELi5ELi2EEENS22_ILi32EEENSI_INS5_IJS12_ST_EEENS5_IJSB_S12_EEEEEEENS4_39AutoVectorizingCopyWithAssumedAlignmentILi128EEENS4_14SM90_TMA_STOREES2X_S2Z_S2Z_EEEvvEEEEvNT_6ParamsE) ;  /* 0xffffff6802747950 */ /* 0x000fea0003c3ffff */
        .weak           $__internal_2_$__cuda_sm10x_tcgen05_guardrail_trap_unallocated_columns_being_dealloced
        .type           $__internal_2_$__cuda_sm10x_tcgen05_guardrail_trap_unallocated_columns_being_dealloced,@function
        .size           $__internal_2_$__cuda_sm10x_tcgen05_guardrail_trap_unallocated_columns_being_dealloced,(.L_x_182 - $__internal_2_$__cuda_sm10x_tcgen05_guardrail_trap_unallocated_columns_being_dealloced)
$__internal_2_$__cuda_sm10x_tcgen05_guardrail_trap_unallocated_columns_being_dealloced:
[----:B------:R-:W-:Y:S05]  /*9630*/  BPT.TRAP 0x1 ;  /* 0x000000040000795c */ /* 0x000fea0000300000 */
[----:B------:R-:W-:-:S04]  /*9640*/  HFMA2 R3, -RZ, RZ, 0, 0 ;  /* 0x00000000ff037431 */ /* 0x000fc800000001ff */
[----:B------:R-:W-:Y:S05]  /*9650*/  RET.REL.NODEC R2 `(_ZN7cutlass13device_kernelINS_4gemm6kernel13GemmUniversalIN4cute5tupleIJiiiiEEENS1_10collective13CollectiveMmaINS1_41MainloopSm100TmaUmmaWarpSpecializedSparseILi10ELi2ELi2ENS5_IJNS4_1CILi1EEESB_SB_EEEEENS5_IJNSA_ILi128EEENSA_ILi64EEESF_EEENS_6half_tENS5_IJNS4_6LayoutINS5_IJiNS5_IJNSA_ILi2EEEiEEEiEEENS5_IJlNS5_IJSB_SJ_EEElEEEEENSI_INS5_IJNS5_IJNS5_IJNSA_ILi8EEESJ_SP_EEEiEEENS5_IJNS5_IJNSA_ILi16EEESJ_NSA_ILi4EEEEEEiEEEiEEENS5_IJNS5_IJNS5_IJSE_SS_NSA_ILi2048EEEEEENSA_ILi16384EEEEEENS5_IJNS5_IJSB_NSA_ILi1024EEENSA_ILi32EEEEEElEEElEEEEEEEESH_NS5_IJlSB_lEEENS4_8TiledMMAINS4_8MMA_AtomIJNS4_27SM100_MMA_F16BF16_SS_SPARSEISH_SH_fLi128ELi64ELNS4_4UMMA5MajorE0ELS1D_0ELNS1C_7ScaleInE0ELS1E_0EEEEEENSI_ISC_NS5_IJNSA_ILi0EEES1H_S1H_EEEEENS5_IJNS4_10UnderscoreES1K_S1K_EEEEENS4_13SM90_TMA_LOADENS4_14ComposedLayoutINS4_7SwizzleILi2ELi4ELi3EEENS4_25smem_sparse_ptr_flag_bitsILi2ELi16EEENSI_INS5_IJNS5_IJSB_SP_EEENS5_IJSJ_S12_EEEEEENS5_IJNS5_IJS1H_SF_EEESM_EEEEEEEvNS4_8identityES1N_NS1O_INS1P_ILi3ELi4ELi3EEENS4_18smem_ptr_flag_bitsILi16EEENSI_INS5_IJSP_SF_EEENS5_IJSF_SB_EEEEEEEvS20_EENS_8epilogue10collective18CollectiveEpilogueINS29_23Sm100TmaWarpSpecializedILi4ELi2ELi16ELb1ELb0EEEJSG_NS5_IJNSI_ISE_SB_EENSI_ISS_SB_EEEEEfNS5_IJSB_llEEEfS2H_NS29_6fusion15FusionCallbacksIS2D_NS2I_17LinearCombinationIffffLNS_15FloatRoundStyleE2EEESG_S2G_JEEENS4_5SM1004TMEM4LOAD26SM100_TMEM_LOAD_32dp32b16xES1N_NS1O_INS1P_ILi2ELi5ELi2EEENS22_ILi32EEENSI_INS5_IJS12_ST_EEENS5_IJSB_S12_EEEEEEENS4_39AutoVectorizingCopyWithAssumedAlignmentILi128EEENS4_14SM90_TMA_STOREES2X_S2Z_S2Z_EEEvvEEEEvNT_6ParamsE) ;  /* 0xffffff6802687950 */ /* 0x000fea0003c3ffff */
.L_x_181:
[----:B------:R-:W-:-:S00]  /*9660*/  BRA `(.L_x_181) ;  /* 0xfffffffc00fc7947 */ /* 0x000fc0000383ffff */
[----:B------:R-:W-:-:S00]  /*9670*/  NOP ;  /* 0x0000000000007918 */ /* 0x000fc00000000000 */
        /* <DEDUP_REMOVED lines=8> */
.L_x_182:


//--------------------- .nv.global.init           --------------------------
	.section	.nv.global.init,"aw",@progbits
.nv.global.init:
	.type		$str$27,@object
	.size		$str$27,($str$28 - $str$27)
$str$27:
        /*0000*/ 	.byte	0x28, 0x61, 0x64, 0x64, 0x72, 0x65, 0x73, 0x73, 0x20, 0x26, 0x20, 0x6d, 0x61, 0x73, 0x6b, 0x29
        /*0010*/ 	.byte	0x20, 0x3d, 0x3d, 0x20, 0x30, 0x00
	.type		$str$28,@object
	.size		$str$28,($str$26 - $str$28)
$str$28:
        /*0016*/ 	.byte	0x2f, 0x74, 0x6d, 0x70, 0x2f, 0x63, 0x75, 0x74, 0x6c, 0x61, 0x73, 0x73, 0x5f, 0x73, 0x77, 0x65
        /*0026*/ 	.byte	0x65, 0x70, 0x5f, 0x73, 0x72, 0x63, 0x2f, 0x69, 0x6e, 0x63, 0x6c, 0x75, 0x64, 0x65, 0x2f, 0x63
        /*0036*/ 	.byte	0x75, 0x74, 0x65, 0x2f, 0x70, 0x6f, 0x69, 0x6e, 0x74, 0x65, 0x72, 0x5f, 0x66, 0x6c, 0x61, 0x67
        /*0046*/ 	.byte	0x67, 0x65, 0x64, 0x2e, 0x68, 0x70, 0x70, 0x00
	.type		$str$26,@object
	.size		$str$26,($str$25 - $str$26)
$str$26:
        /*004e*/ 	.byte	0x2f, 0x74, 0x6d, 0x70, 0x2f, 0x63, 0x75, 0x74, 0x6c, 0x61, 0x73, 0x73, 0x5f, 0x73, 0x77, 0x65
        /*005e*/ 	.byte	0x65, 0x70, 0x5f, 0x73, 0x72, 0x63, 0x2f, 0x69, 0x6e, 0x63, 0x6c, 0x75, 0x64, 0x65, 0x2f, 0x63
        /*006e*/ 	.byte	0x75, 0x74, 0x65, 0x2f, 0x61, 0x74, 0x6f, 0x6d, 0x2f, 0x63, 0x6f, 0x70, 0x79, 0x5f, 0x74, 0x72
        /*007e*/ 	.byte	0x61, 0x69, 0x74, 0x73, 0x5f, 0x73, 0x6d, 0x31, 0x30, 0x30, 0x2e, 0x68, 0x70, 0x70, 0x00
	.type		$str$25,@object
	.size		$str$25,(__unnamed_1 - $str$25)
$str$25:
        /*008d*/ 	.byte	0x28, 0x28, 0x75, 0x69, 0x6e, 0x74, 0x33, 0x32, 0x5f, 0x74, 0x28, 0x74, 0x68, 0x72, 0x65, 0x61
        /*009d*/ 	.byte	0x64, 0x49, 0x64, 0x78, 0x2e, 0x78, 0x29, 0x20, 0x2f, 0x20, 0x33, 0x32, 0x29, 0x20, 0x25, 0x20
        /*00ad*/ 	.byte	0x34, 0x29, 0x20, 0x3d, 0x3d, 0x20, 0x28, 0x28, 0x28, 0x74, 0x6d, 0x65, 0x6d, 0x5f, 0x61, 0x64
        /*00bd*/ 	.byte	0x64, 0x72, 0x20, 0x3e, 0x3e, 0x20, 0x31, 0x36, 0x29, 0x20, 0x2f, 0x20, 0x33, 0x32, 0x29, 0x20
        /*00cd*/ 	.byte	0x25, 0x20, 0x34, 0x29, 0x00
	.type		__unnamed_1,@object
	.size		__unnamed_1,(__unnamed_2 - __unnamed_1)
__unnamed_1:
        /*00d2*/ 	.byte	0x61, 0x75, 0x74, 0x6f, 0x20, 0x63, 0x75, 0x74, 0x65, 0x3a, 0x3a, 0x61, 0x73, 0x5f, 0x70, 0x6f
        /* <DEDUP_REMOVED lines=23> */
        /*0252*/ 	.byte	0x3a, 0x43, 0x3c, 0x32, 0x30, 0x34, 0x38, 0x3e, 0x3e, 0x3e, 0x3e, 0x5d, 0x00
	.type		__unnamed_2,@object
	.size		__unnamed_2,(.L_2 - __unnamed_2)
__unnamed_2:
        /* <DEDUP_REMOVED lines=42> */
        /*04ff*/ 	.byte	0x3e, 0x5d, 0x00
.L_2:


//--------------------- .nv.shared._ZN7cutlass13device_kernelINS_4gemm6kernel13GemmUniversalIN4cute5tupleIJiiiiEEENS1_10collective13CollectiveMmaINS1_41MainloopSm100TmaUmmaWarpSpecializedSparseILi10ELi2ELi2ENS5_IJNS4_1CILi1EEESB_SB_EEEEENS5_IJNSA_ILi128EEENSA_ILi64EEESF_EEENS_6half_tENS5_IJNS4_6LayoutINS5_IJiNS5_IJNSA_ILi2EEEiEEEiEEENS5_IJlNS5_IJSB_SJ_EEElEEEEENSI_INS5_IJNS5_IJNS5_IJNSA_ILi8EEESJ_SP_EEEiEEENS5_IJNS5_IJNSA_ILi16EEESJ_NSA_ILi4EEEEEEiEEEiEEENS5_IJNS5_IJNS5_IJSE_SS_NSA_ILi2048EEEEEENSA_ILi16384EEEEEENS5_IJNS5_IJSB_NSA_ILi1024EEENSA_ILi32EEEEEElEEElEEEEEEEESH_NS5_IJlSB_lEEENS4_8TiledMMAINS4_8MMA_AtomIJNS4_27SM100_MMA_F16BF16_SS_SPARSEISH_SH_fLi128ELi64ELNS4_4UMMA5MajorE0ELS1D_0ELNS1C_7ScaleInE0ELS1E_0EEEEEENSI_ISC_NS5_IJNSA_ILi0EEES1H_S1H_EEEEENS5_IJNS4_10UnderscoreES1K_S1K_EEEEENS4_13SM90_TMA_LOADENS4_14ComposedLayoutINS4_7SwizzleILi2ELi4ELi3EEENS4_25smem_sparse_ptr_flag_bitsILi2ELi16EEENSI_INS5_IJNS5_IJSB_SP_EEENS5_IJSJ_S12_EEEEEENS5_IJNS5_IJS1H_SF_EEESM_EEEEEEEvNS4_8identityES1N_NS1O_INS1P_ILi3ELi4ELi3EEENS4_18smem_ptr_flag_bitsILi16EEENSI_INS5_IJSP_SF_EEENS5_IJSF_SB_EEEEEEEvS20_EENS_8epilogue10collective18CollectiveEpilogueINS29_23Sm100TmaWarpSpecializedILi4ELi2ELi16ELb1ELb0EEEJSG_NS5_IJNSI_ISE_SB_EENSI_ISS_SB_EEEEEfNS5_IJSB_llEEEfS2H_NS29_6fusion15FusionCallbacksIS2D_NS2I_17LinearCombinationIffffLNS_15FloatRoundStyleE2EEESG_S2G_JEEENS4_5SM1004TMEM4LOAD26SM100_TMEM_LOAD_32dp32b16xES1N_NS1O_INS1P_ILi2ELi5ELi2EEENS22_ILi32EEENSI_INS5_IJS12_ST_EEENS5_IJSB_S12_EEEEEEENS4_39AutoVectorizingCopyWithAssumedAlignmentILi128EEENS4_14SM90_TMA_STOREES2X_S2Z_S2Z_EEEvvEEEEvNT_6ParamsE --------------------------
	.section	.nv.shared._ZN7cutlass13device_kernelINS_4gemm6kernel13GemmUniversalIN4cute5tupleIJiiiiEEENS1_10collective13CollectiveMmaINS1_41MainloopSm100TmaUmmaWarpSpecializedSparseILi10ELi2ELi2ENS5_IJNS4_1CILi1EEESB_SB_EEEEENS5_IJNSA_ILi128EEENSA_ILi64EEESF_EEENS_6half_tENS5_IJNS4_6LayoutINS5_IJiNS5_IJNSA_ILi2EEEiEEEiEEENS5_IJlNS5_IJSB_SJ_EEElEEEEENSI_INS5_IJNS5_IJNS5_IJNSA_ILi8EEESJ_SP_EEEiEEENS5_IJNS5_IJNSA_ILi16EEESJ_NSA_ILi4EEEEEEiEEEiEEENS5_IJNS5_IJNS5_IJSE_SS_NSA_ILi2048EEEEEENSA_ILi16384EEEEEENS5_IJNS5_IJSB_NSA_ILi1024EEENSA_ILi32EEEEEElEEElEEEEEEEESH_NS5_IJlSB_lEEENS4_8TiledMMAINS4_8MMA_AtomIJNS4_27SM100_MMA_F16BF16_SS_SPARSEISH_SH_fLi128ELi64ELNS4_4UMMA5MajorE0ELS1D_0ELNS1C_7ScaleInE0ELS1E_0EEEEEENSI_ISC_NS5_IJNSA_ILi0EEES1H_S1H_EEEEENS5_IJNS4_10UnderscoreES1K_S1K_EEEEENS4_13SM90_TMA_LOADENS4_14ComposedLayoutINS4_7SwizzleILi2ELi4ELi3EEENS4_25smem_sparse_ptr_flag_bitsILi2ELi16EEENSI_INS5_IJNS5_IJSB_SP_EEENS5_IJSJ_S12_EEEEEENS5_IJNS5_IJS1H_SF_EEESM_EEEEEEEvNS4_8identityES1N_NS1O_INS1P_ILi3ELi4ELi3EEENS4_18smem_ptr_flag_bitsILi16EEENSI_INS5_IJSP_SF_EEENS5_IJSF_SB_EEEEEEEvS20_EENS_8epilogue10collective18CollectiveEpilogueINS29_23Sm100TmaWarpSpecializedILi4ELi2ELi16ELb1ELb0EEEJSG_NS5_IJNSI_ISE_SB_EENSI_ISS_SB_EEEEEfNS5_IJSB_llEEEfS2H_NS29_6fusion15FusionCallbacksIS2D_NS2I_17LinearCombinationIffffLNS_15FloatRoundStyleE2EEESG_S2G_JEEENS4_5SM1004TMEM4LOAD26SM100_TMEM_LOAD_32dp32b16xES1N_NS1O_INS1P_ILi2ELi5ELi2EEENS22_ILi32EEENSI_INS5_IJS12_ST_EEENS5_IJSB_S12_EEEEEEENS4_39AutoVectorizingCopyWithAssumedAlignmentILi128EEENS4_14SM90_TMA_STOREES2X_S2Z_S2Z_EEEvvEEEEvNT_6ParamsE,"aw",@nobits
	.sectionflags	@""
	.align	16
	.zero		1024


//--------------------- .nv.shared.reserved.0     --------------------------
	.section	.nv.shared.reserved.0,"aw",@nobits
	.weak		__nv_reservedSMEM_offset_0_alias
	.size		__nv_reservedSMEM_offset_0_alias, 0, 64
	.other		__nv_reservedSMEM_offset_0_alias,@"STO_CUDA_RESERVED_SHARED STV_DEFAULT"
__nv_reservedSMEM_offset_0_alias:
	.zero		0
.nv.shared.reserved.0:
	.zero		64
	.weak		__nv_reservedSMEM_tcgen05_partition
	.type		__nv_reservedSMEM_tcgen05_partition,@object
	.size		__nv_reservedSMEM_tcgen05_partition,(.L_0 - __nv_reservedSMEM_tcgen05_partition)
__nv_reservedSMEM_tcgen05_partition:
	.zero		32
.L_0:


//--------------------- .nv.global                --------------------------
	.section	.nv.global,"aw",@nobits
.nv.global:
	.type		_ZN39_INTERNAL_72f9d31f_4_k_cu_1f6b7ffa_31404cute1_E,@object
	.size		_ZN39_INTERNAL_72f9d31f_4_k_cu_1f6b7ffa_31404cute1_E,(_ZN39_INTERNAL_72f9d31f_4_k_cu_1f6b7ffa_31404cuda3std3__45__cpo6cbeginE - _ZN39_INTERNAL_72f9d31f_4_k_cu_1f6b7ffa_31404cute1_E)
_ZN39_INTERNAL_72f9d31f_4_k_cu_1f6b7ffa_31404cute1_E:
	.zero		1
	.type		_ZN39_INTERNAL_72f9d31f_4_k_cu_1f6b7ffa_31404cuda3std3__45__cpo6cbeginE,@object
	.size		_ZN39_INTERNAL_72f9d31f_4_k_cu_1f6b7ffa_31404cuda3std3__45__cpo6cbeginE,(_ZN39_INTERNAL_72f9d31f_4_k_cu_1f6b7ffa_31404cuda3std3__48in_placeE - _ZN39_INTERNAL_72f9d31f_4_k_cu_1f6b7ffa_31404cuda3std3__45__cpo6cbeginE)
_ZN39_INTERNAL_72f9d31f_4_k_cu_1f6b7ffa_31404cuda3std3__45__cpo6cbeginE:
	.zero		1
	.type		_ZN39_INTERNAL_72f9d31f_4_k_cu_1f6b7ffa_31404cuda3std3__48in_placeE,@object
	.size		_ZN39_INTERNAL_72f9d31f_4_k_cu_1f6b7ffa_31404cuda3std3__48in_placeE,(_ZN39_INTERNAL_72f9d31f_4_k_cu_1f6b7ffa_31404cuda3std6ranges3__45__cpo9iter_moveE - _ZN39_INTERNAL_72f9d31f_4_k_cu_1f6b7ffa_31404cuda3std3__48in_placeE)
_ZN39_INTERNAL_72f9d31f_4_k_cu_1f6b7ffa_31404cuda3std3__48in_placeE:
	.zero		1
	.type		_ZN39_INTERNAL_72f9d31f_4_k_cu_1f6b7ffa_31404cuda3std6ranges3__45__cpo9iter_moveE,@object
	.size		_ZN39_INTERNAL_72f9d31f_4_k_cu_1f6b7ffa_31404cuda3std6ranges3__45__cpo9iter_moveE,(_ZN39_INTERNAL_72f9d31f_4_k_cu_1f6b7ffa_31404cuda3std3__45__cpo5beginE - _ZN39_INTERNAL_72f9d31f_4_k_cu_1f6b7ffa_31404cuda3std6ranges3__45__cpo9iter_moveE)
_ZN39_INTERNAL_72f9d31f_4_k_cu_1f6b7ffa_31404cuda3std6ranges3__45__cpo9iter_moveE:
	.zero		1
	.type		_ZN39_INTERNAL_72f9d31f_4_k_cu_1f6b7ffa_31404cuda3std3__45__cpo5beginE,@object
	.size		_ZN39_INTERNAL_72f9d31f_4_k_cu_1f6b7ffa_31404cuda3std3__45__cpo5beginE,(_ZN39_INTERNAL_72f9d31f_4_k_cu_1f6b7ffa_31404cuda3std3__441_GLOBAL__N__72f9d31f_4_k_cu_1f6b7ffa_31406ignoreE - _ZN39_INTERNAL_72f9d31f_4_k_cu_1f6b7ffa_31404cuda3std3__45__cpo5beginE)
_ZN39_INTERNAL_72f9d31f_4_k_cu_1f6b7ffa_31404cuda3std3__45__cpo5beginE:
	.zero		1
	.type		_ZN39_INTERNAL_72f9d31f_4_k_cu_1f6b7ffa_31404cuda3std3__441_GLOBAL__N__72f9d31f_4_k_cu_1f6b7ffa_31406ignoreE,@object
	.size		_ZN39_INTERNAL_72f9d31f_4_k_cu_1f6b7ffa_31404cuda3std3__441_GLOBAL__N__72f9d31f_4_k_cu_1f6b7ffa_31406ignoreE,(_ZN39_INTERNAL_72f9d31f_4_k_cu_1f6b7ffa_31404cute7productE - _ZN39_INTERNAL_72f9d31f_4_k_cu_1f6b7ffa_31404cuda3std3__441_GLOBAL__N__72f9d31f_4_k_cu_1f6b7ffa_31406ignoreE)
_ZN39_INTERNAL_72f9d31f_4_k_cu_1f6b7ffa_31404cuda3std3__441_GLOBAL__N__72f9d31f_4_k_cu_1f6b7ffa_31406ignoreE:
	.zero		1
	.type		_ZN39_INTERNAL_72f9d31f_4_k_cu_1f6b7ffa_31404cute7productE,@object
	.size		_ZN39_INTERNAL_72f9d31f_4_k_cu_1f6b7ffa_31404cute7productE,(_ZN39_INTERNAL_72f9d31f_4_k_cu_1f6b7ffa_31404cuda3std3__45__cpo3endE - _ZN39_INTERNAL_72f9d31f_4_k_cu_1f6b7ffa_31404cute7productE)
_ZN39_INTERNAL_72f9d31f_4_k_cu_1f6b7ffa_31404cute7productE:
	.zero		1
	.type		_ZN39_INTERNAL_72f9d31f_4_k_cu_1f6b7ffa_31404cuda3std3__45__cpo3endE,@object
	.size		_ZN39_INTERNAL_72f9d31f_4_k_cu_1f6b7ffa_31404cuda3std3__45__cpo3endE,(_ZN39_INTERNAL_72f9d31f_4_k_cu_1f6b7ffa_31404cuda3std3__419piecewise_constructE - _ZN39_INTERNAL_72f9d31f_4_k_cu_1f6b7ffa_31404cuda3std3__45__cpo3endE)
_ZN39_INTERNAL_72f9d31f_4_k_cu_1f6b7ffa_31404cuda3std3__45__cpo3endE:
	.zero		1
	.type		_ZN39_INTERNAL_72f9d31f_4_k_cu_1f6b7ffa_31404cuda3std3__419piecewise_constructE,@object
	.size		_ZN39_INTERNAL_72f9d31f_4_k_cu_1f6b7ffa_31404cuda3std3__419piecewise_constructE,(_ZN39_INTERNAL_72f9d31f_4_k_cu_1f6b7ffa_31404cuda3std3__45__cpo4cendE - _ZN39_INTERNAL_72f9d31f_4_k_cu_1f6b7ffa_31404cuda3std3__419piecewise_constructE)
_ZN39_INTERNAL_72f9d31f_4_k_cu_1f6b7ffa_31404cuda3std3__419piecewise_constructE:
	.zero		1
	.type		_ZN39_INTERNAL_72f9d31f_4_k_cu_1f6b7ffa_31404cuda3std3__45__cpo4cendE,@object
	.size		_ZN39_INTERNAL_72f9d31f_4_k_cu_1f6b7ffa_31404cuda3std3__45__cpo4cendE,(_ZN39_INTERNAL_72f9d31f_4_k_cu_1f6b7ffa_31404cuda3std6ranges3__45__cpo4swapE - _ZN39_INTERNAL_72f9d31f_4_k_cu_1f6b7ffa_31404cuda3std3__45__cpo4cendE)
_ZN39_INTERNAL_72f9d31f_4_k_cu_1f6b7ffa_31404cuda3std3__45__cpo4cendE:
	.zero		1
	.type		_ZN39_INTERNAL_72f9d31f_4_k_cu_1f6b7ffa_31404cuda3std6ranges3__45__cpo4swapE,@object
	.size		_ZN39_INTERNAL_72f9d31f_4_k_cu_1f6b7ffa_31404cuda3std6ranges3__45__cpo4swapE,(.L_10 - _ZN39_INTERNAL_72f9d31f_4_k_cu_1f6b7ffa_31404cuda3std6ranges3__45__cpo4swapE)
_ZN39_INTERNAL_72f9d31f_4_k_cu_1f6b7ffa_31404cuda3std6ranges3__45__cpo4swapE:
	.zero		1
.L_10:


//--------------------- .nv.constant0._ZN7cutlass13device_kernelINS_4gemm6kernel13GemmUniversalIN4cute5tupleIJiiiiEEENS1_10collective13CollectiveMmaINS1_41MainloopSm100TmaUmmaWarpSpecializedSparseILi10ELi2ELi2ENS5_IJNS4_1CILi1EEESB_SB_EEEEENS5_IJNSA_ILi128EEENSA_ILi64EEESF_EEENS_6half_tENS5_IJNS4_6LayoutINS5_IJiNS5_IJNSA_ILi2EEEiEEEiEEENS5_IJlNS5_IJSB_SJ_EEElEEEEENSI_INS5_IJNS5_IJNS5_IJNSA_ILi8EEESJ_SP_EEEiEEENS5_IJNS5_IJNSA_ILi16EEESJ_NSA_ILi4EEEEEEiEEEiEEENS5_IJNS5_IJNS5_IJSE_SS_NSA_ILi2048EEEEEENSA_ILi16384EEEEEENS5_IJNS5_IJSB_NSA_ILi1024EEENSA_ILi32EEEEEElEEElEEEEEEEESH_NS5_IJlSB_lEEENS4_8TiledMMAINS4_8MMA_AtomIJNS4_27SM100_MMA_F16BF16_SS_SPARSEISH_SH_fLi128ELi64ELNS4_4UMMA5MajorE0ELS1D_0ELNS1C_7ScaleInE0ELS1E_0EEEEEENSI_ISC_NS5_IJNSA_ILi0EEES1H_S1H_EEEEENS5_IJNS4_10UnderscoreES1K_S1K_EEEEENS4_13SM90_TMA_LOADENS4_14ComposedLayoutINS4_7SwizzleILi2ELi4ELi3EEENS4_25smem_sparse_ptr_flag_bitsILi2ELi16EEENSI_INS5_IJNS5_IJSB_SP_EEENS5_IJSJ_S12_EEEEEENS5_IJNS5_IJS1H_SF_EEESM_EEEEEEEvNS4_8identityES1N_NS1O_INS1P_ILi3ELi4ELi3EEENS4_18smem_ptr_flag_bitsILi16EEENSI_INS5_IJSP_SF_EEENS5_IJSF_SB_EEEEEEEvS20_EENS_8epilogue10collective18CollectiveEpilogueINS29_23Sm100TmaWarpSpecializedILi4ELi2ELi16ELb1ELb0EEEJSG_NS5_IJNSI_ISE_SB_EENSI_ISS_SB_EEEEEfNS5_IJSB_llEEEfS2H_NS29_6fusion15FusionCallbacksIS2D_NS2I_17LinearCombinationIffffLNS_15FloatRoundStyleE2EEESG_S2G_JEEENS4_5SM1004TMEM4LOAD26SM100_TMEM_LOAD_32dp32b16xES1N_NS1O_INS1P_ILi2ELi5ELi2EEENS22_ILi32EEENSI_INS5_IJS12_ST_EEENS5_IJSB_S12_EEEEEEENS4_39AutoVectorizingCopyWithAssumedAlignmentILi128EEENS4_14SM90_TMA_STOREES2X_S2Z_S2Z_EEEvvEEEEvNT_6ParamsE --------------------------
	.section	.nv.constant0._ZN7cutlass13device_kernelINS_4gemm6kernel13GemmUniversalIN4cute5tupleIJiiiiEEENS1_10collective13CollectiveMmaINS1_41MainloopSm100TmaUmmaWarpSpecializedSparseILi10ELi2ELi2ENS5_IJNS4_1CILi1EEESB_SB_EEEEENS5_IJNSA_ILi128EEENSA_ILi64EEESF_EEENS_6half_tENS5_IJNS4_6LayoutINS5_IJiNS5_IJNSA_ILi2EEEiEEEiEEENS5_IJlNS5_IJSB_SJ_EEElEEEEENSI_INS5_IJNS5_IJNS5_IJNSA_ILi8EEESJ_SP_EEEiEEENS5_IJNS5_IJNSA_ILi16EEESJ_NSA_ILi4EEEEEEiEEEiEEENS5_IJNS5_IJNS5_IJSE_SS_NSA_ILi2048EEEEEENSA_ILi16384EEEEEENS5_IJNS5_IJSB_NSA_ILi1024EEENSA_ILi32EEEEEElEEElEEEEEEEESH_NS5_IJlSB_lEEENS4_8TiledMMAINS4_8MMA_AtomIJNS4_27SM100_MMA_F16BF16_SS_SPARSEISH_SH_fLi128ELi64ELNS4_4UMMA5MajorE0ELS1D_0ELNS1C_7ScaleInE0ELS1E_0EEEEEENSI_ISC_NS5_IJNSA_ILi0EEES1H_S1H_EEEEENS5_IJNS4_10UnderscoreES1K_S1K_EEEEENS4_13SM90_TMA_LOADENS4_14ComposedLayoutINS4_7SwizzleILi2ELi4ELi3EEENS4_25smem_sparse_ptr_flag_bitsILi2ELi16EEENSI_INS5_IJNS5_IJSB_SP_EEENS5_IJSJ_S12_EEEEEENS5_IJNS5_IJS1H_SF_EEESM_EEEEEEEvNS4_8identityES1N_NS1O_INS1P_ILi3ELi4ELi3EEENS4_18smem_ptr_flag_bitsILi16EEENSI_INS5_IJSP_SF_EEENS5_IJSF_SB_EEEEEEEvS20_EENS_8epilogue10collective18CollectiveEpilogueINS29_23Sm100TmaWarpSpecializedILi4ELi2ELi16ELb1ELb0EEEJSG_NS5_IJNSI_ISE_SB_EENSI_ISS_SB_EEEEEfNS5_IJSB_llEEEfS2H_NS29_6fusion15FusionCallbacksIS2D_NS2I_17LinearCombinationIffffLNS_15FloatRoundStyleE2EEESG_S2G_JEEENS4_5SM1004TMEM4LOAD26SM100_TMEM_LOAD_32dp32b16xES1N_NS1O_INS1P_ILi2ELi5ELi2EEENS22_ILi32EEENSI_INS5_IJS12_ST_EEENS5_IJSB_S12_EEEEEEENS4_39AutoVectorizingCopyWithAssumedAlignmentILi128EEENS4_14SM90_TMA_STOREES2X_S2Z_S2Z_EEEvvEEEEvNT_6ParamsE,"a",@progbits
	.sectionflags	@""
	.align	4
.nv.constant0._ZN7cutlass13device_kernelINS_4gemm6kernel13GemmUniversalIN4cute5tupleIJiiiiEEENS1_10collective13CollectiveMmaINS1_41MainloopSm100TmaUmmaWarpSpecializedSparseILi10ELi2ELi2ENS5_IJNS4_1CILi1EEESB_SB_EEEEENS5_IJNSA_ILi128EEENSA_ILi64EEESF_EEENS_6half_tENS5_IJNS4_6LayoutINS5_IJiNS5_IJNSA_ILi2EEEiEEEiEEENS5_IJlNS5_IJSB_SJ_EEElEEEEENSI_INS5_IJNS5_IJNS5_IJNSA_ILi8EEESJ_SP_EEEiEEENS5_IJNS5_IJNSA_ILi16EEESJ_NSA_ILi4EEEEEEiEEEiEEENS5_IJNS5_IJNS5_IJSE_SS_NSA_ILi2048EEEEEENSA_ILi16384EEEEEENS5_IJNS5_IJSB_NSA_ILi1024EEENSA_ILi32EEEEEElEEElEEEEEEEESH_NS5_IJlSB_lEEENS4_8TiledMMAINS4_8MMA_AtomIJNS4_27SM100_MMA_F16BF16_SS_SPARSEISH_SH_fLi128ELi64ELNS4_4UMMA5MajorE0ELS1D_0ELNS1C_7ScaleInE0ELS1E_0EEEEEENSI_ISC_NS5_IJNSA_ILi0EEES1H_S1H_EEEEENS5_IJNS4_10UnderscoreES1K_S1K_EEEEENS4_13SM90_TMA_LOADENS4_14ComposedLayoutINS4_7SwizzleILi2ELi4ELi3EEENS4_25smem_sparse_ptr_flag_bitsILi2ELi16EEENSI_INS5_IJNS5_IJSB_SP_EEENS5_IJSJ_S12_EEEEEENS5_IJNS5_IJS1H_SF_EEESM_EEEEEEEvNS4_8identityES1N_NS1O_INS1P_ILi3ELi4ELi3EEENS4_18smem_ptr_flag_bitsILi16EEENSI_INS5_IJSP_SF_EEENS5_IJSF_SB_EEEEEEEvS20_EENS_8epilogue10collective18CollectiveEpilogueINS29_23Sm100TmaWarpSpecializedILi4ELi2ELi16ELb1ELb0EEEJSG_NS5_IJNSI_ISE_SB_EENSI_ISS_SB_EEEEEfNS5_IJSB_llEEEfS2H_NS29_6fusion15FusionCallbacksIS2D_NS2I_17LinearCombinationIffffLNS_15FloatRoundStyleE2EEESG_S2G_JEEENS4_5SM1004TMEM4LOAD26SM100_TMEM_LOAD_32dp32b16xES1N_NS1O_INS1P_ILi2ELi5ELi2EEENS22_ILi32EEENSI_INS5_IJS12_ST_EEENS5_IJSB_S12_EEEEEEENS4_39AutoVectorizingCopyWithAssumedAlignmentILi128EEENS4_14SM90_TMA_STOREES2X_S2Z_S2Z_EEEvvEEEEvNT_6ParamsE:
	.zero		3456


//--------------------- SYMBOLS --------------------------

	.type		.nv.reservedSmem.offset0,@object
	.size		.nv.reservedSmem.offset0,0x4
	.type		.nv.reservedSmem.cap,@object
	.size		.nv.reservedSmem.cap,0x4
	.type		__assertfail,@function
